//
// Generated by NVIDIA NVVM Compiler
//
// Compiler Build ID: CL-36424714
// Cuda compilation tools, release 13.0, V13.0.88
// Based on NVVM 20.0.0
//

.version 9.0
.target sm_100
.address_size 64

	// .globl	rtruncnorm_kernel
.global .align 4 .b8 precalc_xorwow_matrix[102400];
.global .align 4 .b8 precalc_xorwow_offset_matrix[102400];
.global .align 4 .b8 mrg32k3aM1[2304];
.global .align 4 .b8 mrg32k3aM2[2304];
.global .align 4 .b8 mrg32k3aM1SubSeq[2016];
.global .align 4 .b8 mrg32k3aM2SubSeq[2016];
.global .align 4 .b8 mrg32k3aM1Seq[2304];
.global .align 4 .b8 mrg32k3aM2Seq[2304];
.const .align 8 .b8 __cr_lgamma_table[72];

.visible .entry rtruncnorm_kernel(
	.param .u64 .ptr .align 1 rtruncnorm_kernel_param_0,
	.param .u32 rtruncnorm_kernel_param_1,
	.param .u64 .ptr .align 1 rtruncnorm_kernel_param_2,
	.param .u64 .ptr .align 1 rtruncnorm_kernel_param_3,
	.param .u64 .ptr .align 1 rtruncnorm_kernel_param_4,
	.param .u64 .ptr .align 1 rtruncnorm_kernel_param_5,
	.param .u32 rtruncnorm_kernel_param_6,
	.param .u32 rtruncnorm_kernel_param_7,
	.param .u32 rtruncnorm_kernel_param_8,
	.param .u32 rtruncnorm_kernel_param_9,
	.param .u32 rtruncnorm_kernel_param_10,
	.param .u32 rtruncnorm_kernel_param_11,
	.param .u32 rtruncnorm_kernel_param_12,
	.param .u32 rtruncnorm_kernel_param_13
)
{
	.local .align 8 .b8 	__local_depot0[48];
	.reg .b64 	%SP;
	.reg .b64 	%SPL;
	.reg .pred 	%p<86>;
	.reg .b32 	%r<1357>;
	.reg .b32 	%f<100>;
	.reg .b64 	%rd<54>;
	.reg .b64 	%fd<52>;

	mov.u64 	%SPL, __local_depot0;
	ld.param.u64 	%rd18, [rtruncnorm_kernel_param_0];
	ld.param.u32 	%r597, [rtruncnorm_kernel_param_1];
	ld.param.u64 	%rd19, [rtruncnorm_kernel_param_2];
	ld.param.u64 	%rd20, [rtruncnorm_kernel_param_4];
	ld.param.u32 	%r596, [rtruncnorm_kernel_param_13];
	cvta.to.global.u64 	%rd1, %rd18;
	cvta.to.global.u64 	%rd2, %rd20;
	cvta.to.global.u64 	%rd3, %rd19;
	mov.u32 	%r598, %ctaid.x;
	mov.u32 	%r599, %ctaid.y;
	mov.u32 	%r600, %nctaid.x;
	mad.lo.s32 	%r601, %r599, %r600, %r598;
	mov.u32 	%r602, %ntid.x;
	mov.u32 	%r603, %ntid.y;
	mov.u32 	%r604, %ntid.z;
	mov.u32 	%r605, %tid.z;
	mov.u32 	%r606, %tid.y;
	mov.u32 	%r607, %tid.x;
	mad.lo.s32 	%r608, %r601, %r604, %r605;
	mad.lo.s32 	%r609, %r608, %r603, %r606;
	mad.lo.s32 	%r1, %r609, %r602, %r607;
	setp.ge.s32 	%p1, %r1, %r597;
	@%p1 bra 	$L__BB0_136;
	ld.param.u32 	%r1037, [rtruncnorm_kernel_param_12];
	ld.param.u32 	%r1036, [rtruncnorm_kernel_param_11];
	add.u64 	%rd4, %SPL, 0;
	mad.lo.s32 	%r610, %r1037, %r1, %r1036;
	xor.b32  	%r611, %r610, -1429050551;
	mul.lo.s32 	%r612, %r611, 1099087573;
	setp.gt.s32 	%p2, %r610, -1;
	selp.b32 	%r613, -644748465, -1947113066, %p2;
	add.s32 	%r614, %r613, %r612;
	add.s32 	%r1338, %r614, 6615241;
	add.s32 	%r1060, %r612, 123456789;
	st.local.v2.u32 	[%rd4], {%r1338, %r1060};
	xor.b32  	%r1059, %r612, 362436069;
	add.s32 	%r1058, %r613, 521288629;
	st.local.v2.u32 	[%rd4+8], {%r1059, %r1058};
	xor.b32  	%r1057, %r613, 88675123;
	add.s32 	%r1056, %r612, 5783321;
	st.local.v2.u32 	[%rd4+16], {%r1057, %r1056};
	setp.eq.s32 	%p3, %r596, 0;
	@%p3 bra 	$L__BB0_116;
	cvt.s64.s32 	%rd53, %r596;
	mov.b32 	%r1043, 0;
	mov.u64 	%rd23, precalc_xorwow_matrix;
$L__BB0_3:
	mov.u64 	%rd6, %rd53;
	and.b64  	%rd7, %rd6, 3;
	setp.eq.s64 	%p4, %rd7, 0;
	@%p4 bra 	$L__BB0_115;
	mul.wide.u32 	%rd22, %r1043, 3200;
	add.s64 	%rd8, %rd23, %rd22;
	mov.b32 	%r1056, 0;
	mov.u32 	%r1057, %r1056;
	mov.u32 	%r1058, %r1056;
	mov.u32 	%r1059, %r1056;
	mov.u32 	%r1060, %r1056;
	mov.u32 	%r1049, %r1056;
$L__BB0_5:
	mul.wide.u32 	%rd24, %r1049, 4;
	add.s64 	%rd25, %rd4, %rd24;
	ld.local.u32 	%r20, [%rd25+4];
	shl.b32 	%r21, %r1049, 5;
	mov.b32 	%r1055, 0;
$L__BB0_6:
	.pragma "nounroll";
	shr.u32 	%r618, %r20, %r1055;
	and.b32  	%r619, %r618, 1;
	setp.eq.b32 	%p5, %r619, 1;
	not.pred 	%p6, %p5;
	add.s32 	%r620, %r21, %r1055;
	mul.lo.s32 	%r621, %r620, 5;
	mul.wide.u32 	%rd26, %r621, 4;
	add.s64 	%rd9, %rd8, %rd26;
	@%p6 bra 	$L__BB0_8;
	ld.global.u32 	%r622, [%rd9];
	xor.b32  	%r1060, %r1060, %r622;
	ld.global.u32 	%r623, [%rd9+4];
	xor.b32  	%r1059, %r1059, %r623;
	ld.global.u32 	%r624, [%rd9+8];
	xor.b32  	%r1058, %r1058, %r624;
	ld.global.u32 	%r625, [%rd9+12];
	xor.b32  	%r1057, %r1057, %r625;
	ld.global.u32 	%r626, [%rd9+16];
	xor.b32  	%r1056, %r1056, %r626;
$L__BB0_8:
	and.b32  	%r628, %r618, 2;
	setp.eq.s32 	%p7, %r628, 0;
	@%p7 bra 	$L__BB0_10;
	ld.global.u32 	%r629, [%rd9+20];
	xor.b32  	%r1060, %r1060, %r629;
	ld.global.u32 	%r630, [%rd9+24];
	xor.b32  	%r1059, %r1059, %r630;
	ld.global.u32 	%r631, [%rd9+28];
	xor.b32  	%r1058, %r1058, %r631;
	ld.global.u32 	%r632, [%rd9+32];
	xor.b32  	%r1057, %r1057, %r632;
	ld.global.u32 	%r633, [%rd9+36];
	xor.b32  	%r1056, %r1056, %r633;
$L__BB0_10:
	and.b32  	%r635, %r618, 4;
	setp.eq.s32 	%p8, %r635, 0;
	@%p8 bra 	$L__BB0_12;
	ld.global.u32 	%r636, [%rd9+40];
	xor.b32  	%r1060, %r1060, %r636;
	ld.global.u32 	%r637, [%rd9+44];
	xor.b32  	%r1059, %r1059, %r637;
	ld.global.u32 	%r638, [%rd9+48];
	xor.b32  	%r1058, %r1058, %r638;
	ld.global.u32 	%r639, [%rd9+52];
	xor.b32  	%r1057, %r1057, %r639;
	ld.global.u32 	%r640, [%rd9+56];
	xor.b32  	%r1056, %r1056, %r640;
$L__BB0_12:
	and.b32  	%r642, %r618, 8;
	setp.eq.s32 	%p9, %r642, 0;
	@%p9 bra 	$L__BB0_14;
	ld.global.u32 	%r643, [%rd9+60];
	xor.b32  	%r1060, %r1060, %r643;
	ld.global.u32 	%r644, [%rd9+64];
	xor.b32  	%r1059, %r1059, %r644;
	ld.global.u32 	%r645, [%rd9+68];
	xor.b32  	%r1058, %r1058, %r645;
	ld.global.u32 	%r646, [%rd9+72];
	xor.b32  	%r1057, %r1057, %r646;
	ld.global.u32 	%r647, [%rd9+76];
	xor.b32  	%r1056, %r1056, %r647;
$L__BB0_14:
	and.b32  	%r649, %r618, 16;
	setp.eq.s32 	%p10, %r649, 0;
	@%p10 bra 	$L__BB0_16;
	ld.global.u32 	%r650, [%rd9+80];
	xor.b32  	%r1060, %r1060, %r650;
	ld.global.u32 	%r651, [%rd9+84];
	xor.b32  	%r1059, %r1059, %r651;
	ld.global.u32 	%r652, [%rd9+88];
	xor.b32  	%r1058, %r1058, %r652;
	ld.global.u32 	%r653, [%rd9+92];
	xor.b32  	%r1057, %r1057, %r653;
	ld.global.u32 	%r654, [%rd9+96];
	xor.b32  	%r1056, %r1056, %r654;
$L__BB0_16:
	and.b32  	%r656, %r618, 32;
	setp.eq.s32 	%p11, %r656, 0;
	@%p11 bra 	$L__BB0_18;
	ld.global.u32 	%r657, [%rd9+100];
	xor.b32  	%r1060, %r1060, %r657;
	ld.global.u32 	%r658, [%rd9+104];
	xor.b32  	%r1059, %r1059, %r658;
	ld.global.u32 	%r659, [%rd9+108];
	xor.b32  	%r1058, %r1058, %r659;
	ld.global.u32 	%r660, [%rd9+112];
	xor.b32  	%r1057, %r1057, %r660;
	ld.global.u32 	%r661, [%rd9+116];
	xor.b32  	%r1056, %r1056, %r661;
$L__BB0_18:
	and.b32  	%r663, %r618, 64;
	setp.eq.s32 	%p12, %r663, 0;
	@%p12 bra 	$L__BB0_20;
	ld.global.u32 	%r664, [%rd9+120];
	xor.b32  	%r1060, %r1060, %r664;
	ld.global.u32 	%r665, [%rd9+124];
	xor.b32  	%r1059, %r1059, %r665;
	ld.global.u32 	%r666, [%rd9+128];
	xor.b32  	%r1058, %r1058, %r666;
	ld.global.u32 	%r667, [%rd9+132];
	xor.b32  	%r1057, %r1057, %r667;
	ld.global.u32 	%r668, [%rd9+136];
	xor.b32  	%r1056, %r1056, %r668;
$L__BB0_20:
	and.b32  	%r670, %r618, 128;
	setp.eq.s32 	%p13, %r670, 0;
	@%p13 bra 	$L__BB0_22;
	ld.global.u32 	%r671, [%rd9+140];
	xor.b32  	%r1060, %r1060, %r671;
	ld.global.u32 	%r672, [%rd9+144];
	xor.b32  	%r1059, %r1059, %r672;
	ld.global.u32 	%r673, [%rd9+148];
	xor.b32  	%r1058, %r1058, %r673;
	ld.global.u32 	%r674, [%rd9+152];
	xor.b32  	%r1057, %r1057, %r674;
	ld.global.u32 	%r675, [%rd9+156];
	xor.b32  	%r1056, %r1056, %r675;
$L__BB0_22:
	and.b32  	%r677, %r618, 256;
	setp.eq.s32 	%p14, %r677, 0;
	@%p14 bra 	$L__BB0_24;
	ld.global.u32 	%r678, [%rd9+160];
	xor.b32  	%r1060, %r1060, %r678;
	ld.global.u32 	%r679, [%rd9+164];
	xor.b32  	%r1059, %r1059, %r679;
	ld.global.u32 	%r680, [%rd9+168];
	xor.b32  	%r1058, %r1058, %r680;
	ld.global.u32 	%r681, [%rd9+172];
	xor.b32  	%r1057, %r1057, %r681;
	ld.global.u32 	%r682, [%rd9+176];
	xor.b32  	%r1056, %r1056, %r682;
$L__BB0_24:
	and.b32  	%r684, %r618, 512;
	setp.eq.s32 	%p15, %r684, 0;
	@%p15 bra 	$L__BB0_26;
	ld.global.u32 	%r685, [%rd9+180];
	xor.b32  	%r1060, %r1060, %r685;
	ld.global.u32 	%r686, [%rd9+184];
	xor.b32  	%r1059, %r1059, %r686;
	ld.global.u32 	%r687, [%rd9+188];
	xor.b32  	%r1058, %r1058, %r687;
	ld.global.u32 	%r688, [%rd9+192];
	xor.b32  	%r1057, %r1057, %r688;
	ld.global.u32 	%r689, [%rd9+196];
	xor.b32  	%r1056, %r1056, %r689;
$L__BB0_26:
	and.b32  	%r691, %r618, 1024;
	setp.eq.s32 	%p16, %r691, 0;
	@%p16 bra 	$L__BB0_28;
	ld.global.u32 	%r692, [%rd9+200];
	xor.b32  	%r1060, %r1060, %r692;
	ld.global.u32 	%r693, [%rd9+204];
	xor.b32  	%r1059, %r1059, %r693;
	ld.global.u32 	%r694, [%rd9+208];
	xor.b32  	%r1058, %r1058, %r694;
	ld.global.u32 	%r695, [%rd9+212];
	xor.b32  	%r1057, %r1057, %r695;
	ld.global.u32 	%r696, [%rd9+216];
	xor.b32  	%r1056, %r1056, %r696;
$L__BB0_28:
	and.b32  	%r698, %r618, 2048;
	setp.eq.s32 	%p17, %r698, 0;
	@%p17 bra 	$L__BB0_30;
	ld.global.u32 	%r699, [%rd9+220];
	xor.b32  	%r1060, %r1060, %r699;
	ld.global.u32 	%r700, [%rd9+224];
	xor.b32  	%r1059, %r1059, %r700;
	ld.global.u32 	%r701, [%rd9+228];
	xor.b32  	%r1058, %r1058, %r701;
	ld.global.u32 	%r702, [%rd9+232];
	xor.b32  	%r1057, %r1057, %r702;
	ld.global.u32 	%r703, [%rd9+236];
	xor.b32  	%r1056, %r1056, %r703;
$L__BB0_30:
	and.b32  	%r705, %r618, 4096;
	setp.eq.s32 	%p18, %r705, 0;
	@%p18 bra 	$L__BB0_32;
	ld.global.u32 	%r706, [%rd9+240];
	xor.b32  	%r1060, %r1060, %r706;
	ld.global.u32 	%r707, [%rd9+244];
	xor.b32  	%r1059, %r1059, %r707;
	ld.global.u32 	%r708, [%rd9+248];
	xor.b32  	%r1058, %r1058, %r708;
	ld.global.u32 	%r709, [%rd9+252];
	xor.b32  	%r1057, %r1057, %r709;
	ld.global.u32 	%r710, [%rd9+256];
	xor.b32  	%r1056, %r1056, %r710;
$L__BB0_32:
	and.b32  	%r712, %r618, 8192;
	setp.eq.s32 	%p19, %r712, 0;
	@%p19 bra 	$L__BB0_34;
	ld.global.u32 	%r713, [%rd9+260];
	xor.b32  	%r1060, %r1060, %r713;
	ld.global.u32 	%r714, [%rd9+264];
	xor.b32  	%r1059, %r1059, %r714;
	ld.global.u32 	%r715, [%rd9+268];
	xor.b32  	%r1058, %r1058, %r715;
	ld.global.u32 	%r716, [%rd9+272];
	xor.b32  	%r1057, %r1057, %r716;
	ld.global.u32 	%r717, [%rd9+276];
	xor.b32  	%r1056, %r1056, %r717;
$L__BB0_34:
	and.b32  	%r719, %r618, 16384;
	setp.eq.s32 	%p20, %r719, 0;
	@%p20 bra 	$L__BB0_36;
	ld.global.u32 	%r720, [%rd9+280];
	xor.b32  	%r1060, %r1060, %r720;
	ld.global.u32 	%r721, [%rd9+284];
	xor.b32  	%r1059, %r1059, %r721;
	ld.global.u32 	%r722, [%rd9+288];
	xor.b32  	%r1058, %r1058, %r722;
	ld.global.u32 	%r723, [%rd9+292];
	xor.b32  	%r1057, %r1057, %r723;
	ld.global.u32 	%r724, [%rd9+296];
	xor.b32  	%r1056, %r1056, %r724;
$L__BB0_36:
	and.b32  	%r726, %r618, 32768;
	setp.eq.s32 	%p21, %r726, 0;
	@%p21 bra 	$L__BB0_38;
	ld.global.u32 	%r727, [%rd9+300];
	xor.b32  	%r1060, %r1060, %r727;
	ld.global.u32 	%r728, [%rd9+304];
	xor.b32  	%r1059, %r1059, %r728;
	ld.global.u32 	%r729, [%rd9+308];
	xor.b32  	%r1058, %r1058, %r729;
	ld.global.u32 	%r730, [%rd9+312];
	xor.b32  	%r1057, %r1057, %r730;
	ld.global.u32 	%r731, [%rd9+316];
	xor.b32  	%r1056, %r1056, %r731;
$L__BB0_38:
	add.s32 	%r1055, %r1055, 16;
	setp.ne.s32 	%p22, %r1055, 32;
	@%p22 bra 	$L__BB0_6;
	mad.lo.s32 	%r732, %r1049, -31, %r21;
	add.s32 	%r1049, %r732, 1;
	setp.ne.s32 	%p23, %r1049, 5;
	@%p23 bra 	$L__BB0_5;
	st.local.u32 	[%rd4+4], %r1060;
	st.local.v2.u32 	[%rd4+8], {%r1059, %r1058};
	st.local.v2.u32 	[%rd4+16], {%r1057, %r1056};
	setp.eq.s64 	%p24, %rd7, 1;
	@%p24 bra 	$L__BB0_115;
	mov.b32 	%r1056, 0;
	mov.u32 	%r1057, %r1056;
	mov.u32 	%r1058, %r1056;
	mov.u32 	%r1059, %r1056;
	mov.u32 	%r1060, %r1056;
	mov.u32 	%r1141, %r1056;
$L__BB0_42:
	mul.wide.u32 	%rd27, %r1141, 4;
	add.s64 	%rd28, %rd4, %rd27;
	ld.local.u32 	%r196, [%rd28+4];
	shl.b32 	%r197, %r1141, 5;
	mov.b32 	%r1147, 0;
$L__BB0_43:
	.pragma "nounroll";
	shr.u32 	%r735, %r196, %r1147;
	and.b32  	%r736, %r735, 1;
	setp.eq.b32 	%p25, %r736, 1;
	not.pred 	%p26, %p25;
	add.s32 	%r737, %r197, %r1147;
	mul.lo.s32 	%r738, %r737, 5;
	mul.wide.u32 	%rd29, %r738, 4;
	add.s64 	%rd10, %rd8, %rd29;
	@%p26 bra 	$L__BB0_45;
	ld.global.u32 	%r739, [%rd10];
	xor.b32  	%r1060, %r1060, %r739;
	ld.global.u32 	%r740, [%rd10+4];
	xor.b32  	%r1059, %r1059, %r740;
	ld.global.u32 	%r741, [%rd10+8];
	xor.b32  	%r1058, %r1058, %r741;
	ld.global.u32 	%r742, [%rd10+12];
	xor.b32  	%r1057, %r1057, %r742;
	ld.global.u32 	%r743, [%rd10+16];
	xor.b32  	%r1056, %r1056, %r743;
$L__BB0_45:
	and.b32  	%r745, %r735, 2;
	setp.eq.s32 	%p27, %r745, 0;
	@%p27 bra 	$L__BB0_47;
	ld.global.u32 	%r746, [%rd10+20];
	xor.b32  	%r1060, %r1060, %r746;
	ld.global.u32 	%r747, [%rd10+24];
	xor.b32  	%r1059, %r1059, %r747;
	ld.global.u32 	%r748, [%rd10+28];
	xor.b32  	%r1058, %r1058, %r748;
	ld.global.u32 	%r749, [%rd10+32];
	xor.b32  	%r1057, %r1057, %r749;
	ld.global.u32 	%r750, [%rd10+36];
	xor.b32  	%r1056, %r1056, %r750;
$L__BB0_47:
	and.b32  	%r752, %r735, 4;
	setp.eq.s32 	%p28, %r752, 0;
	@%p28 bra 	$L__BB0_49;
	ld.global.u32 	%r753, [%rd10+40];
	xor.b32  	%r1060, %r1060, %r753;
	ld.global.u32 	%r754, [%rd10+44];
	xor.b32  	%r1059, %r1059, %r754;
	ld.global.u32 	%r755, [%rd10+48];
	xor.b32  	%r1058, %r1058, %r755;
	ld.global.u32 	%r756, [%rd10+52];
	xor.b32  	%r1057, %r1057, %r756;
	ld.global.u32 	%r757, [%rd10+56];
	xor.b32  	%r1056, %r1056, %r757;
$L__BB0_49:
	and.b32  	%r759, %r735, 8;
	setp.eq.s32 	%p29, %r759, 0;
	@%p29 bra 	$L__BB0_51;
	ld.global.u32 	%r760, [%rd10+60];
	xor.b32  	%r1060, %r1060, %r760;
	ld.global.u32 	%r761, [%rd10+64];
	xor.b32  	%r1059, %r1059, %r761;
	ld.global.u32 	%r762, [%rd10+68];
	xor.b32  	%r1058, %r1058, %r762;
	ld.global.u32 	%r763, [%rd10+72];
	xor.b32  	%r1057, %r1057, %r763;
	ld.global.u32 	%r764, [%rd10+76];
	xor.b32  	%r1056, %r1056, %r764;
$L__BB0_51:
	and.b32  	%r766, %r735, 16;
	setp.eq.s32 	%p30, %r766, 0;
	@%p30 bra 	$L__BB0_53;
	ld.global.u32 	%r767, [%rd10+80];
	xor.b32  	%r1060, %r1060, %r767;
	ld.global.u32 	%r768, [%rd10+84];
	xor.b32  	%r1059, %r1059, %r768;
	ld.global.u32 	%r769, [%rd10+88];
	xor.b32  	%r1058, %r1058, %r769;
	ld.global.u32 	%r770, [%rd10+92];
	xor.b32  	%r1057, %r1057, %r770;
	ld.global.u32 	%r771, [%rd10+96];
	xor.b32  	%r1056, %r1056, %r771;
$L__BB0_53:
	and.b32  	%r773, %r735, 32;
	setp.eq.s32 	%p31, %r773, 0;
	@%p31 bra 	$L__BB0_55;
	ld.global.u32 	%r774, [%rd10+100];
	xor.b32  	%r1060, %r1060, %r774;
	ld.global.u32 	%r775, [%rd10+104];
	xor.b32  	%r1059, %r1059, %r775;
	ld.global.u32 	%r776, [%rd10+108];
	xor.b32  	%r1058, %r1058, %r776;
	ld.global.u32 	%r777, [%rd10+112];
	xor.b32  	%r1057, %r1057, %r777;
	ld.global.u32 	%r778, [%rd10+116];
	xor.b32  	%r1056, %r1056, %r778;
$L__BB0_55:
	and.b32  	%r780, %r735, 64;
	setp.eq.s32 	%p32, %r780, 0;
	@%p32 bra 	$L__BB0_57;
	ld.global.u32 	%r781, [%rd10+120];
	xor.b32  	%r1060, %r1060, %r781;
	ld.global.u32 	%r782, [%rd10+124];
	xor.b32  	%r1059, %r1059, %r782;
	ld.global.u32 	%r783, [%rd10+128];
	xor.b32  	%r1058, %r1058, %r783;
	ld.global.u32 	%r784, [%rd10+132];
	xor.b32  	%r1057, %r1057, %r784;
	ld.global.u32 	%r785, [%rd10+136];
	xor.b32  	%r1056, %r1056, %r785;
$L__BB0_57:
	and.b32  	%r787, %r735, 128;
	setp.eq.s32 	%p33, %r787, 0;
	@%p33 bra 	$L__BB0_59;
	ld.global.u32 	%r788, [%rd10+140];
	xor.b32  	%r1060, %r1060, %r788;
	ld.global.u32 	%r789, [%rd10+144];
	xor.b32  	%r1059, %r1059, %r789;
	ld.global.u32 	%r790, [%rd10+148];
	xor.b32  	%r1058, %r1058, %r790;
	ld.global.u32 	%r791, [%rd10+152];
	xor.b32  	%r1057, %r1057, %r791;
	ld.global.u32 	%r792, [%rd10+156];
	xor.b32  	%r1056, %r1056, %r792;
$L__BB0_59:
	and.b32  	%r794, %r735, 256;
	setp.eq.s32 	%p34, %r794, 0;
	@%p34 bra 	$L__BB0_61;
	ld.global.u32 	%r795, [%rd10+160];
	xor.b32  	%r1060, %r1060, %r795;
	ld.global.u32 	%r796, [%rd10+164];
	xor.b32  	%r1059, %r1059, %r796;
	ld.global.u32 	%r797, [%rd10+168];
	xor.b32  	%r1058, %r1058, %r797;
	ld.global.u32 	%r798, [%rd10+172];
	xor.b32  	%r1057, %r1057, %r798;
	ld.global.u32 	%r799, [%rd10+176];
	xor.b32  	%r1056, %r1056, %r799;
$L__BB0_61:
	and.b32  	%r801, %r735, 512;
	setp.eq.s32 	%p35, %r801, 0;
	@%p35 bra 	$L__BB0_63;
	ld.global.u32 	%r802, [%rd10+180];
	xor.b32  	%r1060, %r1060, %r802;
	ld.global.u32 	%r803, [%rd10+184];
	xor.b32  	%r1059, %r1059, %r803;
	ld.global.u32 	%r804, [%rd10+188];
	xor.b32  	%r1058, %r1058, %r804;
	ld.global.u32 	%r805, [%rd10+192];
	xor.b32  	%r1057, %r1057, %r805;
	ld.global.u32 	%r806, [%rd10+196];
	xor.b32  	%r1056, %r1056, %r806;
$L__BB0_63:
	and.b32  	%r808, %r735, 1024;
	setp.eq.s32 	%p36, %r808, 0;
	@%p36 bra 	$L__BB0_65;
	ld.global.u32 	%r809, [%rd10+200];
	xor.b32  	%r1060, %r1060, %r809;
	ld.global.u32 	%r810, [%rd10+204];
	xor.b32  	%r1059, %r1059, %r810;
	ld.global.u32 	%r811, [%rd10+208];
	xor.b32  	%r1058, %r1058, %r811;
	ld.global.u32 	%r812, [%rd10+212];
	xor.b32  	%r1057, %r1057, %r812;
	ld.global.u32 	%r813, [%rd10+216];
	xor.b32  	%r1056, %r1056, %r813;
$L__BB0_65:
	and.b32  	%r815, %r735, 2048;
	setp.eq.s32 	%p37, %r815, 0;
	@%p37 bra 	$L__BB0_67;
	ld.global.u32 	%r816, [%rd10+220];
	xor.b32  	%r1060, %r1060, %r816;
	ld.global.u32 	%r817, [%rd10+224];
	xor.b32  	%r1059, %r1059, %r817;
	ld.global.u32 	%r818, [%rd10+228];
	xor.b32  	%r1058, %r1058, %r818;
	ld.global.u32 	%r819, [%rd10+232];
	xor.b32  	%r1057, %r1057, %r819;
	ld.global.u32 	%r820, [%rd10+236];
	xor.b32  	%r1056, %r1056, %r820;
$L__BB0_67:
	and.b32  	%r822, %r735, 4096;
	setp.eq.s32 	%p38, %r822, 0;
	@%p38 bra 	$L__BB0_69;
	ld.global.u32 	%r823, [%rd10+240];
	xor.b32  	%r1060, %r1060, %r823;
	ld.global.u32 	%r824, [%rd10+244];
	xor.b32  	%r1059, %r1059, %r824;
	ld.global.u32 	%r825, [%rd10+248];
	xor.b32  	%r1058, %r1058, %r825;
	ld.global.u32 	%r826, [%rd10+252];
	xor.b32  	%r1057, %r1057, %r826;
	ld.global.u32 	%r827, [%rd10+256];
	xor.b32  	%r1056, %r1056, %r827;
$L__BB0_69:
	and.b32  	%r829, %r735, 8192;
	setp.eq.s32 	%p39, %r829, 0;
	@%p39 bra 	$L__BB0_71;
	ld.global.u32 	%r830, [%rd10+260];
	xor.b32  	%r1060, %r1060, %r830;
	ld.global.u32 	%r831, [%rd10+264];
	xor.b32  	%r1059, %r1059, %r831;
	ld.global.u32 	%r832, [%rd10+268];
	xor.b32  	%r1058, %r1058, %r832;
	ld.global.u32 	%r833, [%rd10+272];
	xor.b32  	%r1057, %r1057, %r833;
	ld.global.u32 	%r834, [%rd10+276];
	xor.b32  	%r1056, %r1056, %r834;
$L__BB0_71:
	and.b32  	%r836, %r735, 16384;
	setp.eq.s32 	%p40, %r836, 0;
	@%p40 bra 	$L__BB0_73;
	ld.global.u32 	%r837, [%rd10+280];
	xor.b32  	%r1060, %r1060, %r837;
	ld.global.u32 	%r838, [%rd10+284];
	xor.b32  	%r1059, %r1059, %r838;
	ld.global.u32 	%r839, [%rd10+288];
	xor.b32  	%r1058, %r1058, %r839;
	ld.global.u32 	%r840, [%rd10+292];
	xor.b32  	%r1057, %r1057, %r840;
	ld.global.u32 	%r841, [%rd10+296];
	xor.b32  	%r1056, %r1056, %r841;
$L__BB0_73:
	and.b32  	%r843, %r735, 32768;
	setp.eq.s32 	%p41, %r843, 0;
	@%p41 bra 	$L__BB0_75;
	ld.global.u32 	%r844, [%rd10+300];
	xor.b32  	%r1060, %r1060, %r844;
	ld.global.u32 	%r845, [%rd10+304];
	xor.b32  	%r1059, %r1059, %r845;
	ld.global.u32 	%r846, [%rd10+308];
	xor.b32  	%r1058, %r1058, %r846;
	ld.global.u32 	%r847, [%rd10+312];
	xor.b32  	%r1057, %r1057, %r847;
	ld.global.u32 	%r848, [%rd10+316];
	xor.b32  	%r1056, %r1056, %r848;
$L__BB0_75:
	add.s32 	%r1147, %r1147, 16;
	setp.ne.s32 	%p42, %r1147, 32;
	@%p42 bra 	$L__BB0_43;
	mad.lo.s32 	%r849, %r1141, -31, %r197;
	add.s32 	%r1141, %r849, 1;
	setp.ne.s32 	%p43, %r1141, 5;
	@%p43 bra 	$L__BB0_42;
	st.local.u32 	[%rd4+4], %r1060;
	st.local.v2.u32 	[%rd4+8], {%r1059, %r1058};
	st.local.v2.u32 	[%rd4+16], {%r1057, %r1056};
	setp.ne.s64 	%p44, %rd7, 3;
	@%p44 bra 	$L__BB0_115;
	mov.b32 	%r1056, 0;
	mov.u32 	%r1057, %r1056;
	mov.u32 	%r1058, %r1056;
	mov.u32 	%r1059, %r1056;
	mov.u32 	%r1060, %r1056;
	mov.u32 	%r1233, %r1056;
$L__BB0_79:
	mul.wide.u32 	%rd30, %r1233, 4;
	add.s64 	%rd31, %rd4, %rd30;
	ld.local.u32 	%r372, [%rd31+4];
	shl.b32 	%r373, %r1233, 5;
	mov.b32 	%r1239, 0;
$L__BB0_80:
	.pragma "nounroll";
	shr.u32 	%r852, %r372, %r1239;
	and.b32  	%r853, %r852, 1;
	setp.eq.b32 	%p45, %r853, 1;
	not.pred 	%p46, %p45;
	add.s32 	%r854, %r373, %r1239;
	mul.lo.s32 	%r855, %r854, 5;
	mul.wide.u32 	%rd32, %r855, 4;
	add.s64 	%rd11, %rd8, %rd32;
	@%p46 bra 	$L__BB0_82;
	ld.global.u32 	%r856, [%rd11];
	xor.b32  	%r1060, %r1060, %r856;
	ld.global.u32 	%r857, [%rd11+4];
	xor.b32  	%r1059, %r1059, %r857;
	ld.global.u32 	%r858, [%rd11+8];
	xor.b32  	%r1058, %r1058, %r858;
	ld.global.u32 	%r859, [%rd11+12];
	xor.b32  	%r1057, %r1057, %r859;
	ld.global.u32 	%r860, [%rd11+16];
	xor.b32  	%r1056, %r1056, %r860;
$L__BB0_82:
	and.b32  	%r862, %r852, 2;
	setp.eq.s32 	%p47, %r862, 0;
	@%p47 bra 	$L__BB0_84;
	ld.global.u32 	%r863, [%rd11+20];
	xor.b32  	%r1060, %r1060, %r863;
	ld.global.u32 	%r864, [%rd11+24];
	xor.b32  	%r1059, %r1059, %r864;
	ld.global.u32 	%r865, [%rd11+28];
	xor.b32  	%r1058, %r1058, %r865;
	ld.global.u32 	%r866, [%rd11+32];
	xor.b32  	%r1057, %r1057, %r866;
	ld.global.u32 	%r867, [%rd11+36];
	xor.b32  	%r1056, %r1056, %r867;
$L__BB0_84:
	and.b32  	%r869, %r852, 4;
	setp.eq.s32 	%p48, %r869, 0;
	@%p48 bra 	$L__BB0_86;
	ld.global.u32 	%r870, [%rd11+40];
	xor.b32  	%r1060, %r1060, %r870;
	ld.global.u32 	%r871, [%rd11+44];
	xor.b32  	%r1059, %r1059, %r871;
	ld.global.u32 	%r872, [%rd11+48];
	xor.b32  	%r1058, %r1058, %r872;
	ld.global.u32 	%r873, [%rd11+52];
	xor.b32  	%r1057, %r1057, %r873;
	ld.global.u32 	%r874, [%rd11+56];
	xor.b32  	%r1056, %r1056, %r874;
$L__BB0_86:
	and.b32  	%r876, %r852, 8;
	setp.eq.s32 	%p49, %r876, 0;
	@%p49 bra 	$L__BB0_88;
	ld.global.u32 	%r877, [%rd11+60];
	xor.b32  	%r1060, %r1060, %r877;
	ld.global.u32 	%r878, [%rd11+64];
	xor.b32  	%r1059, %r1059, %r878;
	ld.global.u32 	%r879, [%rd11+68];
	xor.b32  	%r1058, %r1058, %r879;
	ld.global.u32 	%r880, [%rd11+72];
	xor.b32  	%r1057, %r1057, %r880;
	ld.global.u32 	%r881, [%rd11+76];
	xor.b32  	%r1056, %r1056, %r881;
$L__BB0_88:
	and.b32  	%r883, %r852, 16;
	setp.eq.s32 	%p50, %r883, 0;
	@%p50 bra 	$L__BB0_90;
	ld.global.u32 	%r884, [%rd11+80];
	xor.b32  	%r1060, %r1060, %r884;
	ld.global.u32 	%r885, [%rd11+84];
	xor.b32  	%r1059, %r1059, %r885;
	ld.global.u32 	%r886, [%rd11+88];
	xor.b32  	%r1058, %r1058, %r886;
	ld.global.u32 	%r887, [%rd11+92];
	xor.b32  	%r1057, %r1057, %r887;
	ld.global.u32 	%r888, [%rd11+96];
	xor.b32  	%r1056, %r1056, %r888;
$L__BB0_90:
	and.b32  	%r890, %r852, 32;
	setp.eq.s32 	%p51, %r890, 0;
	@%p51 bra 	$L__BB0_92;
	ld.global.u32 	%r891, [%rd11+100];
	xor.b32  	%r1060, %r1060, %r891;
	ld.global.u32 	%r892, [%rd11+104];
	xor.b32  	%r1059, %r1059, %r892;
	ld.global.u32 	%r893, [%rd11+108];
	xor.b32  	%r1058, %r1058, %r893;
	ld.global.u32 	%r894, [%rd11+112];
	xor.b32  	%r1057, %r1057, %r894;
	ld.global.u32 	%r895, [%rd11+116];
	xor.b32  	%r1056, %r1056, %r895;
$L__BB0_92:
	and.b32  	%r897, %r852, 64;
	setp.eq.s32 	%p52, %r897, 0;
	@%p52 bra 	$L__BB0_94;
	ld.global.u32 	%r898, [%rd11+120];
	xor.b32  	%r1060, %r1060, %r898;
	ld.global.u32 	%r899, [%rd11+124];
	xor.b32  	%r1059, %r1059, %r899;
	ld.global.u32 	%r900, [%rd11+128];
	xor.b32  	%r1058, %r1058, %r900;
	ld.global.u32 	%r901, [%rd11+132];
	xor.b32  	%r1057, %r1057, %r901;
	ld.global.u32 	%r902, [%rd11+136];
	xor.b32  	%r1056, %r1056, %r902;
$L__BB0_94:
	and.b32  	%r904, %r852, 128;
	setp.eq.s32 	%p53, %r904, 0;
	@%p53 bra 	$L__BB0_96;
	ld.global.u32 	%r905, [%rd11+140];
	xor.b32  	%r1060, %r1060, %r905;
	ld.global.u32 	%r906, [%rd11+144];
	xor.b32  	%r1059, %r1059, %r906;
	ld.global.u32 	%r907, [%rd11+148];
	xor.b32  	%r1058, %r1058, %r907;
	ld.global.u32 	%r908, [%rd11+152];
	xor.b32  	%r1057, %r1057, %r908;
	ld.global.u32 	%r909, [%rd11+156];
	xor.b32  	%r1056, %r1056, %r909;
$L__BB0_96:
	and.b32  	%r911, %r852, 256;
	setp.eq.s32 	%p54, %r911, 0;
	@%p54 bra 	$L__BB0_98;
	ld.global.u32 	%r912, [%rd11+160];
	xor.b32  	%r1060, %r1060, %r912;
	ld.global.u32 	%r913, [%rd11+164];
	xor.b32  	%r1059, %r1059, %r913;
	ld.global.u32 	%r914, [%rd11+168];
	xor.b32  	%r1058, %r1058, %r914;
	ld.global.u32 	%r915, [%rd11+172];
	xor.b32  	%r1057, %r1057, %r915;
	ld.global.u32 	%r916, [%rd11+176];
	xor.b32  	%r1056, %r1056, %r916;
$L__BB0_98:
	and.b32  	%r918, %r852, 512;
	setp.eq.s32 	%p55, %r918, 0;
	@%p55 bra 	$L__BB0_100;
	ld.global.u32 	%r919, [%rd11+180];
	xor.b32  	%r1060, %r1060, %r919;
	ld.global.u32 	%r920, [%rd11+184];
	xor.b32  	%r1059, %r1059, %r920;
	ld.global.u32 	%r921, [%rd11+188];
	xor.b32  	%r1058, %r1058, %r921;
	ld.global.u32 	%r922, [%rd11+192];
	xor.b32  	%r1057, %r1057, %r922;
	ld.global.u32 	%r923, [%rd11+196];
	xor.b32  	%r1056, %r1056, %r923;
$L__BB0_100:
	and.b32  	%r925, %r852, 1024;
	setp.eq.s32 	%p56, %r925, 0;
	@%p56 bra 	$L__BB0_102;
	ld.global.u32 	%r926, [%rd11+200];
	xor.b32  	%r1060, %r1060, %r926;
	ld.global.u32 	%r927, [%rd11+204];
	xor.b32  	%r1059, %r1059, %r927;
	ld.global.u32 	%r928, [%rd11+208];
	xor.b32  	%r1058, %r1058, %r928;
	ld.global.u32 	%r929, [%rd11+212];
	xor.b32  	%r1057, %r1057, %r929;
	ld.global.u32 	%r930, [%rd11+216];
	xor.b32  	%r1056, %r1056, %r930;
$L__BB0_102:
	and.b32  	%r932, %r852, 2048;
	setp.eq.s32 	%p57, %r932, 0;
	@%p57 bra 	$L__BB0_104;
	ld.global.u32 	%r933, [%rd11+220];
	xor.b32  	%r1060, %r1060, %r933;
	ld.global.u32 	%r934, [%rd11+224];
	xor.b32  	%r1059, %r1059, %r934;
	ld.global.u32 	%r935, [%rd11+228];
	xor.b32  	%r1058, %r1058, %r935;
	ld.global.u32 	%r936, [%rd11+232];
	xor.b32  	%r1057, %r1057, %r936;
	ld.global.u32 	%r937, [%rd11+236];
	xor.b32  	%r1056, %r1056, %r937;
$L__BB0_104:
	and.b32  	%r939, %r852, 4096;
	setp.eq.s32 	%p58, %r939, 0;
	@%p58 bra 	$L__BB0_106;
	ld.global.u32 	%r940, [%rd11+240];
	xor.b32  	%r1060, %r1060, %r940;
	ld.global.u32 	%r941, [%rd11+244];
	xor.b32  	%r1059, %r1059, %r941;
	ld.global.u32 	%r942, [%rd11+248];
	xor.b32  	%r1058, %r1058, %r942;
	ld.global.u32 	%r943, [%rd11+252];
	xor.b32  	%r1057, %r1057, %r943;
	ld.global.u32 	%r944, [%rd11+256];
	xor.b32  	%r1056, %r1056, %r944;
$L__BB0_106:
	and.b32  	%r946, %r852, 8192;
	setp.eq.s32 	%p59, %r946, 0;
	@%p59 bra 	$L__BB0_108;
	ld.global.u32 	%r947, [%rd11+260];
	xor.b32  	%r1060, %r1060, %r947;
	ld.global.u32 	%r948, [%rd11+264];
	xor.b32  	%r1059, %r1059, %r948;
	ld.global.u32 	%r949, [%rd11+268];
	xor.b32  	%r1058, %r1058, %r949;
	ld.global.u32 	%r950, [%rd11+272];
	xor.b32  	%r1057, %r1057, %r950;
	ld.global.u32 	%r951, [%rd11+276];
	xor.b32  	%r1056, %r1056, %r951;
$L__BB0_108:
	and.b32  	%r953, %r852, 16384;
	setp.eq.s32 	%p60, %r953, 0;
	@%p60 bra 	$L__BB0_110;
	ld.global.u32 	%r954, [%rd11+280];
	xor.b32  	%r1060, %r1060, %r954;
	ld.global.u32 	%r955, [%rd11+284];
	xor.b32  	%r1059, %r1059, %r955;
	ld.global.u32 	%r956, [%rd11+288];
	xor.b32  	%r1058, %r1058, %r956;
	ld.global.u32 	%r957, [%rd11+292];
	xor.b32  	%r1057, %r1057, %r957;
	ld.global.u32 	%r958, [%rd11+296];
	xor.b32  	%r1056, %r1056, %r958;
$L__BB0_110:
	and.b32  	%r960, %r852, 32768;
	setp.eq.s32 	%p61, %r960, 0;
	@%p61 bra 	$L__BB0_112;
	ld.global.u32 	%r961, [%rd11+300];
	xor.b32  	%r1060, %r1060, %r961;
	ld.global.u32 	%r962, [%rd11+304];
	xor.b32  	%r1059, %r1059, %r962;
	ld.global.u32 	%r963, [%rd11+308];
	xor.b32  	%r1058, %r1058, %r963;
	ld.global.u32 	%r964, [%rd11+312];
	xor.b32  	%r1057, %r1057, %r964;
	ld.global.u32 	%r965, [%rd11+316];
	xor.b32  	%r1056, %r1056, %r965;
$L__BB0_112:
	add.s32 	%r1239, %r1239, 16;
	setp.ne.s32 	%p62, %r1239, 32;
	@%p62 bra 	$L__BB0_80;
	mad.lo.s32 	%r966, %r1233, -31, %r373;
	add.s32 	%r1233, %r966, 1;
	setp.ne.s32 	%p63, %r1233, 5;
	@%p63 bra 	$L__BB0_79;
	st.local.u32 	[%rd4+4], %r1060;
	st.local.v2.u32 	[%rd4+8], {%r1059, %r1058};
	st.local.v2.u32 	[%rd4+16], {%r1057, %r1056};
$L__BB0_115:
	shr.u64 	%rd53, %rd6, 2;
	add.s32 	%r1043, %r1043, 1;
	setp.gt.u64 	%p64, %rd6, 3;
	@%p64 bra 	$L__BB0_3;
$L__BB0_116:
	ld.param.u32 	%r1034, [rtruncnorm_kernel_param_10];
	ld.param.u64 	%rd52, [rtruncnorm_kernel_param_5];
	ld.param.u64 	%rd51, [rtruncnorm_kernel_param_3];
	cvta.to.global.u64 	%rd13, %rd51;
	cvta.to.global.u64 	%rd14, %rd52;
	setp.gt.s32 	%p65, %r1034, 0;
	@%p65 bra 	$L__BB0_118;
	mul.wide.s32 	%rd33, %r1, 4;
	add.s64 	%rd34, %rd2, %rd33;
	ld.global.f32 	%f99, [%rd34];
	bra.uni 	$L__BB0_124;
$L__BB0_118:
	mul.wide.s32 	%rd35, %r1, 4;
	add.s64 	%rd15, %rd2, %rd35;
	mov.b32 	%r1336, 0;
	mov.f32 	%f97, 0f00000000;
	add.s64 	%rd37, %rd3, %rd35;
	add.s64 	%rd38, %rd13, %rd35;
	mov.u32 	%r1331, %r1056;
	mov.u32 	%r1332, %r1057;
	mov.u32 	%r1333, %r1058;
	mov.u32 	%r1337, %r1336;
$L__BB0_119:
	add.s32 	%r1337, %r1337, 1;
	ld.global.f32 	%f3, [%rd37];
	ld.global.f32 	%f4, [%rd38];
	setp.eq.s32 	%p66, %r1336, 1;
	mov.b32 	%r1336, 0;
	mov.f32 	%f98, %f97;
	@%p66 bra 	$L__BB0_121;
	shr.u32 	%r970, %r1060, 2;
	xor.b32  	%r971, %r970, %r1060;
	shl.b32 	%r972, %r1331, 4;
	shl.b32 	%r973, %r971, 1;
	xor.b32  	%r974, %r973, %r972;
	xor.b32  	%r975, %r974, %r971;
	xor.b32  	%r1057, %r975, %r1331;
	add.s32 	%r976, %r1338, %r1057;
	add.s32 	%r977, %r976, 362437;
	shr.u32 	%r978, %r1059, 2;
	xor.b32  	%r979, %r978, %r1059;
	shl.b32 	%r980, %r1057, 4;
	shl.b32 	%r981, %r979, 1;
	xor.b32  	%r982, %r981, %r980;
	xor.b32  	%r983, %r982, %r979;
	xor.b32  	%r1056, %r983, %r1057;
	add.s32 	%r1338, %r1338, 724874;
	add.s32 	%r984, %r1056, %r1338;
	cvt.rn.f32.u32 	%f24, %r977;
	fma.rn.f32 	%f25, %f24, 0f2F800000, 0f2F000000;
	cvt.rn.f32.u32 	%f26, %r984;
	fma.rn.f32 	%f27, %f26, 0f30C90FDB, 0f30490FDB;
	setp.lt.f32 	%p67, %f25, 0f00800000;
	mul.f32 	%f28, %f25, 0f4B000000;
	selp.f32 	%f29, %f28, %f25, %p67;
	selp.f32 	%f30, 0fC1B80000, 0f00000000, %p67;
	mov.b32 	%r985, %f29;
	add.s32 	%r986, %r985, -1059760811;
	and.b32  	%r987, %r986, -8388608;
	sub.s32 	%r988, %r985, %r987;
	mov.b32 	%f31, %r988;
	cvt.rn.f32.s32 	%f32, %r987;
	fma.rn.f32 	%f33, %f32, 0f34000000, %f30;
	add.f32 	%f34, %f31, 0fBF800000;
	fma.rn.f32 	%f35, %f34, 0fBE055027, 0f3E1039F6;
	fma.rn.f32 	%f36, %f35, %f34, 0fBDF8CDCC;
	fma.rn.f32 	%f37, %f36, %f34, 0f3E0F2955;
	fma.rn.f32 	%f38, %f37, %f34, 0fBE2AD8B9;
	fma.rn.f32 	%f39, %f38, %f34, 0f3E4CED0B;
	fma.rn.f32 	%f40, %f39, %f34, 0fBE7FFF22;
	fma.rn.f32 	%f41, %f40, %f34, 0f3EAAAA78;
	fma.rn.f32 	%f42, %f41, %f34, 0fBF000000;
	mul.f32 	%f43, %f34, %f42;
	fma.rn.f32 	%f44, %f43, %f34, %f34;
	fma.rn.f32 	%f45, %f33, 0f3F317218, %f44;
	setp.gt.u32 	%p68, %r985, 2139095039;
	fma.rn.f32 	%f46, %f29, 0f7F800000, 0f7F800000;
	selp.f32 	%f47, %f46, %f45, %p68;
	setp.eq.f32 	%p69, %f29, 0f00000000;
	mul.f32 	%f48, %f47, 0fC0000000;
	selp.f32 	%f49, 0f7F800000, %f48, %p69;
	sqrt.rn.f32 	%f50, %f49;
	sin.approx.f32 	%f51, %f27;
	cos.approx.f32 	%f52, %f27;
	mul.f32 	%f98, %f50, %f51;
	mul.f32 	%f97, %f50, %f52;
	mov.b32 	%r1336, 1;
	mov.u32 	%r1058, %r1331;
	mov.u32 	%r1059, %r1332;
	mov.u32 	%r1060, %r1333;
$L__BB0_121:
	fma.rn.f32 	%f9, %f4, %f98, %f3;
	mul.wide.s32 	%rd39, %r1, 4;
	add.s64 	%rd40, %rd1, %rd39;
	st.global.f32 	[%rd40], %f9;
	ld.global.f32 	%f99, [%rd15];
	setp.leu.f32 	%p70, %f9, %f99;
	@%p70 bra 	$L__BB0_123;
	add.s64 	%rd42, %rd14, %rd39;
	ld.global.f32 	%f53, [%rd42];
	setp.le.f32 	%p71, %f9, %f53;
	@%p71 bra 	$L__BB0_136;
$L__BB0_123:
	ld.param.u32 	%r1035, [rtruncnorm_kernel_param_10];
	setp.ne.s32 	%p72, %r1337, %r1035;
	mov.u32 	%r1331, %r1056;
	mov.u32 	%r1332, %r1057;
	mov.u32 	%r1333, %r1058;
	@%p72 bra 	$L__BB0_119;
$L__BB0_124:
	mul.wide.s32 	%rd43, %r1, 4;
	add.s64 	%rd44, %rd3, %rd43;
	ld.global.f32 	%f12, [%rd44];
	add.s64 	%rd45, %rd14, %rd43;
	ld.global.f32 	%f13, [%rd45];
	setp.lt.f32 	%p73, %f13, %f12;
	neg.f32 	%f54, %f12;
	neg.f32 	%f55, %f13;
	selp.f32 	%f14, %f54, %f12, %p73;
	selp.f32 	%f56, %f55, %f99, %p73;
	sub.f32 	%f57, %f56, %f14;
	add.s64 	%rd46, %rd13, %rd43;
	ld.global.f32 	%f15, [%rd46];
	div.rn.f32 	%f58, %f57, %f15;
	cvt.rzi.s32.f32 	%r989, %f58;
	cvt.rn.f32.s32 	%f16, %r989;
	mad.lo.s32 	%r990, %r989, %r989, 4;
	cvt.rn.f32.u32 	%f59, %r990;
	sqrt.rn.f32 	%f60, %f59;
	add.f32 	%f61, %f60, %f16;
	mul.f32 	%f17, %f61, 0f3F000000;
	sub.f32 	%f62, %f16, %f17;
	mul.f32 	%f18, %f62, %f62;
$L__BB0_125:
	mov.u32 	%r583, %r1060;
	mov.u32 	%r582, %r1059;
	mov.u32 	%r1060, %r1058;
	mov.u32 	%r1059, %r1057;
	mov.u32 	%r1058, %r1056;
	setp.leu.f32 	%p74, %f17, %f16;
	shr.u32 	%r991, %r583, 2;
	xor.b32  	%r992, %r991, %r583;
	shl.b32 	%r993, %r1058, 4;
	shl.b32 	%r994, %r992, 1;
	xor.b32  	%r995, %r994, %r993;
	xor.b32  	%r996, %r995, %r992;
	xor.b32  	%r1057, %r996, %r1058;
	add.s32 	%r997, %r1338, %r1057;
	add.s32 	%r998, %r997, 362437;
	cvt.rn.f32.u32 	%f63, %r998;
	fma.rn.f32 	%f64, %f63, 0f2F800000, 0f2F000000;
	setp.lt.f32 	%p75, %f64, 0f00800000;
	mul.f32 	%f65, %f64, 0f4B000000;
	selp.f32 	%f66, %f65, %f64, %p75;
	selp.f32 	%f67, 0fC1B80000, 0f00000000, %p75;
	mov.b32 	%r999, %f66;
	add.s32 	%r1000, %r999, -1059760811;
	and.b32  	%r1001, %r1000, -8388608;
	sub.s32 	%r1002, %r999, %r1001;
	mov.b32 	%f68, %r1002;
	cvt.rn.f32.s32 	%f69, %r1001;
	fma.rn.f32 	%f70, %f69, 0f34000000, %f67;
	add.f32 	%f71, %f68, 0fBF800000;
	fma.rn.f32 	%f72, %f71, 0fBE055027, 0f3E1039F6;
	fma.rn.f32 	%f73, %f72, %f71, 0fBDF8CDCC;
	fma.rn.f32 	%f74, %f73, %f71, 0f3E0F2955;
	fma.rn.f32 	%f75, %f74, %f71, 0fBE2AD8B9;
	fma.rn.f32 	%f76, %f75, %f71, 0f3E4CED0B;
	fma.rn.f32 	%f77, %f76, %f71, 0fBE7FFF22;
	fma.rn.f32 	%f78, %f77, %f71, 0f3EAAAA78;
	fma.rn.f32 	%f79, %f78, %f71, 0fBF000000;
	mul.f32 	%f80, %f71, %f79;
	fma.rn.f32 	%f81, %f80, %f71, %f71;
	fma.rn.f32 	%f82, %f70, 0f3F317218, %f81;
	setp.gt.u32 	%p76, %r999, 2139095039;
	fma.rn.f32 	%f83, %f66, 0f7F800000, 0f7F800000;
	selp.f32 	%f84, %f83, %f82, %p76;
	setp.eq.f32 	%p77, %f66, 0f00000000;
	selp.f32 	%f85, 0fFF800000, %f84, %p77;
	div.rn.f32 	%f86, %f85, %f17;
	sub.f32 	%f19, %f16, %f86;
	sub.f32 	%f20, %f17, %f19;
	@%p74 bra 	$L__BB0_129;
	cvt.f64.f32 	%fd30, %f20;
	mul.f64 	%fd31, %fd30, 0dBFE0000000000000;
	mul.f64 	%fd1, %fd31, %fd30;
	fma.rn.f64 	%fd32, %fd1, 0d3FF71547652B82FE, 0d4338000000000000;
	{
	.reg .b32 %temp; 
	mov.b64 	{%r585, %temp}, %fd32;
	}
	mov.f64 	%fd33, 0dC338000000000000;
	add.rn.f64 	%fd34, %fd32, %fd33;
	fma.rn.f64 	%fd35, %fd34, 0dBFE62E42FEFA39EF, %fd1;
	fma.rn.f64 	%fd36, %fd34, 0dBC7ABC9E3B39803F, %fd35;
	fma.rn.f64 	%fd37, %fd36, 0d3E5ADE1569CE2BDF, 0d3E928AF3FCA213EA;
	fma.rn.f64 	%fd38, %fd37, %fd36, 0d3EC71DEE62401315;
	fma.rn.f64 	%fd39, %fd38, %fd36, 0d3EFA01997C89EB71;
	fma.rn.f64 	%fd40, %fd39, %fd36, 0d3F2A01A014761F65;
	fma.rn.f64 	%fd41, %fd40, %fd36, 0d3F56C16C1852B7AF;
	fma.rn.f64 	%fd42, %fd41, %fd36, 0d3F81111111122322;
	fma.rn.f64 	%fd43, %fd42, %fd36, 0d3FA55555555502A1;
	fma.rn.f64 	%fd44, %fd43, %fd36, 0d3FC5555555555511;
	fma.rn.f64 	%fd45, %fd44, %fd36, 0d3FE000000000000B;
	fma.rn.f64 	%fd46, %fd45, %fd36, 0d3FF0000000000000;
	fma.rn.f64 	%fd47, %fd46, %fd36, 0d3FF0000000000000;
	{
	.reg .b32 %temp; 
	mov.b64 	{%r586, %temp}, %fd47;
	}
	{
	.reg .b32 %temp; 
	mov.b64 	{%temp, %r587}, %fd47;
	}
	shl.b32 	%r1015, %r585, 20;
	add.s32 	%r1016, %r1015, %r587;
	mov.b64 	%fd51, {%r586, %r1016};
	{
	.reg .b32 %temp; 
	mov.b64 	{%temp, %r1017}, %fd1;
	}
	mov.b32 	%f89, %r1017;
	abs.f32 	%f21, %f89;
	setp.lt.f32 	%p81, %f21, 0f4086232B;
	@%p81 bra 	$L__BB0_132;
	setp.lt.f64 	%p82, %fd1, 0d0000000000000000;
	add.f64 	%fd48, %fd1, 0d7FF0000000000000;
	selp.f64 	%fd51, 0d0000000000000000, %fd48, %p82;
	setp.geu.f32 	%p83, %f21, 0f40874800;
	@%p83 bra 	$L__BB0_132;
	shr.u32 	%r1018, %r585, 31;
	add.s32 	%r1019, %r585, %r1018;
	shr.s32 	%r1020, %r1019, 1;
	shl.b32 	%r1021, %r1020, 20;
	add.s32 	%r1022, %r587, %r1021;
	mov.b64 	%fd49, {%r586, %r1022};
	sub.s32 	%r1023, %r585, %r1020;
	shl.b32 	%r1024, %r1023, 20;
	add.s32 	%r1025, %r1024, 1072693248;
	mov.b32 	%r1026, 0;
	mov.b64 	%fd50, {%r1026, %r1025};
	mul.f64 	%fd51, %fd50, %fd49;
	bra.uni 	$L__BB0_132;
$L__BB0_129:
	fma.rn.f32 	%f87, %f20, %f20, %f18;
	cvt.f64.f32 	%fd10, %f87;
	mul.f64 	%fd5, %fd10, 0dBFE0000000000000;
	fma.rn.f64 	%fd11, %fd5, 0d3FF71547652B82FE, 0d4338000000000000;
	{
	.reg .b32 %temp; 
	mov.b64 	{%r588, %temp}, %fd11;
	}
	mov.f64 	%fd12, 0dC338000000000000;
	add.rn.f64 	%fd13, %fd11, %fd12;
	fma.rn.f64 	%fd14, %fd13, 0dBFE62E42FEFA39EF, %fd5;
	fma.rn.f64 	%fd15, %fd13, 0dBC7ABC9E3B39803F, %fd14;
	fma.rn.f64 	%fd16, %fd15, 0d3E5ADE1569CE2BDF, 0d3E928AF3FCA213EA;
	fma.rn.f64 	%fd17, %fd16, %fd15, 0d3EC71DEE62401315;
	fma.rn.f64 	%fd18, %fd17, %fd15, 0d3EFA01997C89EB71;
	fma.rn.f64 	%fd19, %fd18, %fd15, 0d3F2A01A014761F65;
	fma.rn.f64 	%fd20, %fd19, %fd15, 0d3F56C16C1852B7AF;
	fma.rn.f64 	%fd21, %fd20, %fd15, 0d3F81111111122322;
	fma.rn.f64 	%fd22, %fd21, %fd15, 0d3FA55555555502A1;
	fma.rn.f64 	%fd23, %fd22, %fd15, 0d3FC5555555555511;
	fma.rn.f64 	%fd24, %fd23, %fd15, 0d3FE000000000000B;
	fma.rn.f64 	%fd25, %fd24, %fd15, 0d3FF0000000000000;
	fma.rn.f64 	%fd26, %fd25, %fd15, 0d3FF0000000000000;
	{
	.reg .b32 %temp; 
	mov.b64 	{%r589, %temp}, %fd26;
	}
	{
	.reg .b32 %temp; 
	mov.b64 	{%temp, %r590}, %fd26;
	}
	shl.b32 	%r1003, %r588, 20;
	add.s32 	%r1004, %r1003, %r590;
	mov.b64 	%fd51, {%r589, %r1004};
	{
	.reg .b32 %temp; 
	mov.b64 	{%temp, %r1005}, %fd5;
	}
	mov.b32 	%f88, %r1005;
	abs.f32 	%f22, %f88;
	setp.lt.f32 	%p78, %f22, 0f4086232B;
	@%p78 bra 	$L__BB0_132;
	setp.lt.f64 	%p79, %fd5, 0d0000000000000000;
	add.f64 	%fd27, %fd5, 0d7FF0000000000000;
	selp.f64 	%fd51, 0d0000000000000000, %fd27, %p79;
	setp.geu.f32 	%p80, %f22, 0f40874800;
	@%p80 bra 	$L__BB0_132;
	shr.u32 	%r1006, %r588, 31;
	add.s32 	%r1007, %r588, %r1006;
	shr.s32 	%r1008, %r1007, 1;
	shl.b32 	%r1009, %r1008, 20;
	add.s32 	%r1010, %r590, %r1009;
	mov.b64 	%fd28, {%r589, %r1010};
	sub.s32 	%r1011, %r588, %r1008;
	shl.b32 	%r1012, %r1011, 20;
	add.s32 	%r1013, %r1012, 1072693248;
	mov.b32 	%r1014, 0;
	mov.b64 	%fd29, {%r1014, %r1013};
	mul.f64 	%fd51, %fd29, %fd28;
$L__BB0_132:
	cvt.rn.f32.f64 	%f90, %fd51;
	shr.u32 	%r1027, %r582, 2;
	xor.b32  	%r1028, %r1027, %r582;
	shl.b32 	%r1029, %r1057, 4;
	shl.b32 	%r1030, %r1028, 1;
	xor.b32  	%r1031, %r1030, %r1029;
	xor.b32  	%r1032, %r1031, %r1028;
	xor.b32  	%r1056, %r1032, %r1057;
	add.s32 	%r1338, %r1338, 724874;
	add.s32 	%r1033, %r1056, %r1338;
	cvt.rn.f32.u32 	%f91, %r1033;
	fma.rn.f32 	%f92, %f91, 0f2F800000, 0f2F000000;
	setp.gtu.f32 	%p84, %f92, %f90;
	@%p84 bra 	$L__BB0_125;
	setp.geu.f32 	%p85, %f13, %f12;
	@%p85 bra 	$L__BB0_135;
	fma.rn.f32 	%f94, %f19, %f15, %f14;
	neg.f32 	%f95, %f94;
	add.s64 	%rd50, %rd1, %rd43;
	st.global.f32 	[%rd50], %f95;
	bra.uni 	$L__BB0_136;
$L__BB0_135:
	fma.rn.f32 	%f93, %f19, %f15, %f14;
	add.s64 	%rd48, %rd1, %rd43;
	st.global.f32 	[%rd48], %f93;
$L__BB0_136:
	ret;

}


// ===== COMPILED SASS (sm_100) =====

	.target	sm_100

	.elftype	@"ET_EXEC"


//--------------------- .note.nv.tkinfo           --------------------------
	.section	.note.nv.tkinfo,"",@"SHT_NOTE"
	.sectionflags	@"SHF_NOTE_NV_TKINFO"
	.tkinfo
        /*0018*/ 	.word	0x00000002
        /*0030*/ 	.string	""
        /*0030*/ 	.string	"ptxas"
        /*0030*/ 	.string	"Cuda compilation tools, release 13.0, V13.0.88"
        /*0030*/ 	.string	"Build cuda_13.0.r13.0/compiler.36424714_0"
        /*0030*/ 	.string	"-arch sm_100 -m 64 "



//--------------------- .note.nv.cuinfo           --------------------------
	.section	.note.nv.cuinfo,"",@"SHT_NOTE"
	.sectionflags	@"SHF_NOTE_NV_CUINFO"
        /*0018*/ 	.short	0x0002
        /*001a*/ 	.short	0x0064
        /*001c*/ 	.short	0x0082
	.zero		2


//--------------------- .nv.info                  --------------------------
	.section	.nv.info,"",@"SHT_CUDA_INFO"
	.align	4


	//----- nvinfo : EIATTR_REGCOUNT
	.align		4
        /*0000*/ 	.byte	0x04, 0x2f
        /*0002*/ 	.short	(.L_10 - .L_9)
	.align		4
.L_9:
        /*0004*/ 	.word	index@(rtruncnorm_kernel)
        /*0008*/ 	.word	0x00000020


	//----- nvinfo : EIATTR_FRAME_SIZE
	.align		4
.L_10:
        /*000c*/ 	.byte	0x04, 0x11
        /*000e*/ 	.short	(.L_12 - .L_11)
	.align		4
.L_11:
        /*0010*/ 	.word	index@($__internal_1_$__cuda_sm3x_div_rn_noftz_f32_slowpath)
        /*0014*/ 	.word	0x00000030


	//----- nvinfo : EIATTR_FRAME_SIZE
	.align		4
.L_12:
        /*0018*/ 	.byte	0x04, 0x11
        /*001a*/ 	.short	(.L_14 - .L_13)
	.align		4
.L_13:
        /*001c*/ 	.word	index@($__internal_0_$__cuda_sm20_sqrt_rn_f32_slowpath)
        /*0020*/ 	.word	0x00000030


	//----- nvinfo : EIATTR_FRAME_SIZE
	.align		4
.L_14:
        /*0024*/ 	.byte	0x04, 0x11
        /*0026*/ 	.short	(.L_16 - .L_15)
	.align		4
.L_15:
        /*0028*/ 	.word	index@(rtruncnorm_kernel)
        /*002c*/ 	.word	0x00000030


	//----- nvinfo : EIATTR_MIN_STACK_SIZE
	.align		4
.L_16:
        /*0030*/ 	.byte	0x04, 0x12
        /*0032*/ 	.short	(.L_18 - .L_17)
	.align		4
.L_17:
        /*0034*/ 	.word	index@(rtruncnorm_kernel)
        /*0038*/ 	.word	0x00000030
.L_18:


//--------------------- .nv.compat                --------------------------
	.section	.nv.compat,"",@"SHT_CUDA_COMPAT_INFO"
	.align	4
        /*0000*/ 	.byte	0x02, 0x09, 0x00, 0x00, 0x02, 0x02, 0x01, 0x00, 0x02, 0x05, 0x05, 0x00, 0x03, 0x07, 0x01, 0x01
        /*0010*/ 	.byte	0x02, 0x03, 0x00, 0x00, 0x02, 0x06, 0x01, 0x00, 0x04, 0x0b, 0x08, 0x00, 0x01, 0x00, 0x00, 0x00
        /*0020*/ 	.byte	0x00, 0x00, 0x00, 0x00


//--------------------- .nv.info.rtruncnorm_kernel --------------------------
	.section	.nv.info.rtruncnorm_kernel,"",@"SHT_CUDA_INFO"
	.sectionflags	@""
	.align	4


	//----- nvinfo : EIATTR_CUDA_API_VERSION
	.align		4
        /*0000*/ 	.byte	0x04, 0x37
        /*0002*/ 	.short	(.L_20 - .L_19)
.L_19:
        /*0004*/ 	.word	0x00000082


	//----- nvinfo : EIATTR_KPARAM_INFO
	.align		4
.L_20:
        /*0008*/ 	.byte	0x04, 0x17
        /*000a*/ 	.short	(.L_22 - .L_21)
.L_21:
        /*000c*/ 	.word	0x00000000
        /*0010*/ 	.short	0x000d
        /*0012*/ 	.short	0x004c
        /*0014*/ 	.byte	0x00, 0xf0, 0x11, 0x00


	//----- nvinfo : EIATTR_KPARAM_INFO
	.align		4
.L_22:
        /*0018*/ 	.byte	0x04, 0x17
        /*001a*/ 	.short	(.L_24 - .L_23)
.L_23:
        /*001c*/ 	.word	0x00000000
        /*0020*/ 	.short	0x000c
        /*0022*/ 	.short	0x0048
        /*0024*/ 	.byte	0x00, 0xf0, 0x11, 0x00


	//----- nvinfo : EIATTR_KPARAM_INFO
	.align		4
.L_24:
        /*0028*/ 	.byte	0x04, 0x17
        /*002a*/ 	.short	(.L_26 - .L_25)
.L_25:
        /*002c*/ 	.word	0x00000000
        /*0030*/ 	.short	0x000b
        /*0032*/ 	.short	0x0044
        /*0034*/ 	.byte	0x00, 0xf0, 0x11, 0x00


	//----- nvinfo : EIATTR_KPARAM_INFO
	.align		4
.L_26:
        /*0038*/ 	.byte	0x04, 0x17
        /*003a*/ 	.short	(.L_28 - .L_27)
.L_27:
        /*003c*/ 	.word	0x00000000
        /*0040*/ 	.short	0x000a
        /*0042*/ 	.short	0x0040
        /*0044*/ 	.byte	0x00, 0xf0, 0x11, 0x00


	//----- nvinfo : EIATTR_KPARAM_INFO
	.align		4
.L_28:
        /*0048*/ 	.byte	0x04, 0x17
        /*004a*/ 	.short	(.L_30 - .L_29)
.L_29:
        /*004c*/ 	.word	0x00000000
        /*0050*/ 	.short	0x0009
        /*0052*/ 	.short	0x003c
        /*0054*/ 	.byte	0x00, 0xf0, 0x11, 0x00


	//----- nvinfo : EIATTR_KPARAM_INFO
	.align		4
.L_30:
        /*0058*/ 	.byte	0x04, 0x17
        /*005a*/ 	.short	(.L_32 - .L_31)
.L_31:
        /*005c*/ 	.word	0x00000000
        /*0060*/ 	.short	0x0008
        /*0062*/ 	.short	0x0038
        /*0064*/ 	.byte	0x00, 0xf0, 0x11, 0x00


	//----- nvinfo : EIATTR_KPARAM_INFO
	.align		4
.L_32:
        /*0068*/ 	.byte	0x04, 0x17
        /*006a*/ 	.short	(.L_34 - .L_33)
.L_33:
        /*006c*/ 	.word	0x00000000
        /*0070*/ 	.short	0x0007
        /*0072*/ 	.short	0x0034
        /*0074*/ 	.byte	0x00, 0xf0, 0x11, 0x00


	//----- nvinfo : EIATTR_KPARAM_INFO
	.align		4
.L_34:
        /*0078*/ 	.byte	0x04, 0x17
        /*007a*/ 	.short	(.L_36 - .L_35)
.L_35:
        /*007c*/ 	.word	0x00000000
        /*0080*/ 	.short	0x0006
        /*0082*/ 	.short	0x0030
        /*0084*/ 	.byte	0x00, 0xf0, 0x11, 0x00


	//----- nvinfo : EIATTR_KPARAM_INFO
	.align		4
.L_36:
        /*0088*/ 	.byte	0x04, 0x17
        /*008a*/ 	.short	(.L_38 - .L_37)
.L_37:
        /*008c*/ 	.word	0x00000000
        /*0090*/ 	.short	0x0005
        /*0092*/ 	.short	0x0028
        /*0094*/ 	.byte	0x00, 0xf5, 0x21, 0x00


	//----- nvinfo : EIATTR_KPARAM_INFO
	.align		4
.L_38:
        /*0098*/ 	.byte	0x04, 0x17
        /*009a*/ 	.short	(.L_40 - .L_39)
.L_39:
        /*009c*/ 	.word	0x00000000
        /*00a0*/ 	.short	0x0004
        /*00a2*/ 	.short	0x0020
        /*00a4*/ 	.byte	0x00, 0xf5, 0x21, 0x00


	//----- nvinfo : EIATTR_KPARAM_INFO
	.align		4
.L_40:
        /*00a8*/ 	.byte	0x04, 0x17
        /*00aa*/ 	.short	(.L_42 - .L_41)
.L_41:
        /*00ac*/ 	.word	0x00000000
        /*00b0*/ 	.short	0x0003
        /*00b2*/ 	.short	0x0018
        /*00b4*/ 	.byte	0x00, 0xf5, 0x21, 0x00


	//----- nvinfo : EIATTR_KPARAM_INFO
	.align		4
.L_42:
        /*00b8*/ 	.byte	0x04, 0x17
        /*00ba*/ 	.short	(.L_44 - .L_43)
.L_43:
        /*00bc*/ 	.word	0x00000000
        /*00c0*/ 	.short	0x0002
        /*00c2*/ 	.short	0x0010
        /*00c4*/ 	.byte	0x00, 0xf5, 0x21, 0x00


	//----- nvinfo : EIATTR_KPARAM_INFO
	.align		4
.L_44:
        /*00c8*/ 	.byte	0x04, 0x17
        /*00ca*/ 	.short	(.L_46 - .L_45)
.L_45:
        /*00cc*/ 	.word	0x00000000
        /*00d0*/ 	.short	0x0001
        /*00d2*/ 	.short	0x0008
        /*00d4*/ 	.byte	0x00, 0xf0, 0x11, 0x00


	//----- nvinfo : EIATTR_KPARAM_INFO
	.align		4
.L_46:
        /*00d8*/ 	.byte	0x04, 0x17
        /*00da*/ 	.short	(.L_48 - .L_47)
.L_47:
        /*00dc*/ 	.word	0x00000000
        /*00e0*/ 	.short	0x0000
        /*00e2*/ 	.short	0x0000
        /*00e4*/ 	.byte	0x00, 0xf5, 0x21, 0x00


	//----- nvinfo : EIATTR_SPARSE_MMA_MASK
	.align		4
.L_48:
        /*00e8*/ 	.byte	0x03, 0x50
        /*00ea*/ 	.short	0x0000


	//----- nvinfo : EIATTR_MAXREG_COUNT
	.align		4
        /*00ec*/ 	.byte	0x03, 0x1b
        /*00ee*/ 	.short	0x00ff


	//----- nvinfo : EIATTR_MERCURY_ISA_VERSION
	.align		4
        /*00f0*/ 	.byte	0x03, 0x5f
        /*00f2*/ 	.short	0x0101


	//----- nvinfo : EIATTR_VRC_CTA_INIT_COUNT
	.align		4
        /*00f4*/ 	.byte	0x02, 0x4a
	.zero		1
	.zero		1


	//----- nvinfo : EIATTR_EXIT_INSTR_OFFSETS
	.align		4
        /*00f8*/ 	.byte	0x04, 0x1c
        /*00fa*/ 	.short	(.L_50 - .L_49)


	//   ....[0]....
.L_49:
        /*00fc*/ 	.word	0x00000110


	//   ....[1]....
        /*0100*/ 	.word	0x00002e70


	//   ....[2]....
        /*0104*/ 	.word	0x00003eb0


	//   ....[3]....
        /*0108*/ 	.word	0x00003f00


	//----- nvinfo : EIATTR_CRS_STACK_SIZE
	.align		4
.L_50:
        /*010c*/ 	.byte	0x04, 0x1e
        /*010e*/ 	.short	(.L_52 - .L_51)
.L_51:
        /*0110*/ 	.word	0x00000000


	//----- nvinfo : EIATTR_CBANK_PARAM_SIZE
	.align		4
.L_52:
        /*0114*/ 	.byte	0x03, 0x19
        /*0116*/ 	.short	0x0050


	//----- nvinfo : EIATTR_PARAM_CBANK
	.align		4
        /*0118*/ 	.byte	0x04, 0x0a
        /*011a*/ 	.short	(.L_54 - .L_53)
	.align		4
.L_53:
        /*011c*/ 	.word	index@(.nv.constant0.rtruncnorm_kernel)
        /*0120*/ 	.short	0x0380
        /*0122*/ 	.short	0x0050


	//----- nvinfo : EIATTR_SW_WAR
	.align		4
.L_54:
        /*0124*/ 	.byte	0x04, 0x36
        /*0126*/ 	.short	(.L_56 - .L_55)
.L_55:
        /*0128*/ 	.word	0x00000008
.L_56:


//--------------------- .nv.callgraph             --------------------------
	.section	.nv.callgraph,"",@"SHT_CUDA_CALLGRAPH"
	.align	4
	.sectionentsize	8
	.align		4
        /*0000*/ 	.word	0x00000000
	.align		4
        /*0004*/ 	.word	0xffffffff
	.align		4
        /*0008*/ 	.word	0x00000000
	.align		4
        /*000c*/ 	.word	0xfffffffe
	.align		4
        /*0010*/ 	.word	0x00000000
	.align		4
        /*0014*/ 	.word	0xfffffffd
	.align		4
        /*0018*/ 	.word	0x00000000
	.align		4
        /*001c*/ 	.word	0xfffffffc


//--------------------- .nv.constant4             --------------------------
	.section	.nv.constant4,"a",@progbits
	.align	8
	.align		8
.nv.constant4:
        /*0000*/ 	.dword	precalc_xorwow_matrix
	.align		8
        /*0008*/ 	.dword	precalc_xorwow_offset_matrix
	.align		8
        /*0010*/ 	.dword	mrg32k3aM1
	.align		8
        /*0018*/ 	.dword	mrg32k3aM2
	.align		8
        /*0020*/ 	.dword	mrg32k3aM1SubSeq
	.align		8
        /*0028*/ 	.dword	mrg32k3aM2SubSeq
	.align		8
        /*0030*/ 	.dword	mrg32k3aM1Seq
	.align		8
        /*0038*/ 	.dword	mrg32k3aM2Seq


//--------------------- .nv.constant3             --------------------------
	.section	.nv.constant3,"a",@progbits
	.align	8
.nv.constant3:
	.type		__cr_lgamma_table,@object
	.size		__cr_lgamma_table,(.L_8 - __cr_lgamma_table)
__cr_lgamma_table:
        /*0000*/ 	.byte	0x00, 0x00, 0x00, 0x00, 0x00, 0x00, 0x00, 0x00, 0x00, 0x00, 0x00, 0x00, 0x00, 0x00, 0x00, 0x00
        /*0010*/ 	.byte	0xef, 0x39, 0xfa, 0xfe, 0x42, 0x2e, 0xe6, 0x3f, 0x02, 0x20, 0x2a, 0xfa, 0x0b, 0xab, 0xfc, 0x3f
        /*0020*/ 	.byte	0xf9, 0x2c, 0x92, 0x7c, 0xa7, 0x6c, 0x09, 0x40, 0xc9, 0x79, 0x44, 0x3c, 0x64, 0x26, 0x13, 0x40
        /*0030*/ 	.byte	0xca, 0x01, 0xcf, 0x3a, 0x27, 0x51, 0x1a, 0x40, 0x30, 0xcc, 0x2d, 0xf3, 0xe1, 0x0c, 0x21, 0x40
        /*0040*/ 	.byte	0x0d, 0xb7, 0xfc, 0x82, 0x8e, 0x35, 0x25, 0x40
.L_8:


//--------------------- .text.rtruncnorm_kernel   --------------------------
	.section	.text.rtruncnorm_kernel,"ax",@progbits
	.align	128
        .global         rtruncnorm_kernel
        .type           rtruncnorm_kernel,@function
        .size           rtruncnorm_kernel,(.L_x_45 - rtruncnorm_kernel)
        .other          rtruncnorm_kernel,@"STO_CUDA_ENTRY STV_DEFAULT"
rtruncnorm_kernel:
.text.rtruncnorm_kernel:
[----:B------:R-:W0:Y:S01]  /*0000*/  LDC R1, c[0x0][0x37c] ;  /* 0x0000df00ff017b82 */ /* 0x000e220000000800 */
[----:B------:R-:W1:Y:S07]  /*0010*/  S2R R3, SR_TID.Z ;  /* 0x0000000000037919 */ /* 0x000e6e0000002300 */
[----:B------:R-:W-:Y:S01]  /*0020*/  S2UR UR4, SR_CTAID.X ;  /* 0x00000000000479c3 */ /* 0x000fe20000002500 */
[----:B------:R-:W2:Y:S01]  /*0030*/  LDCU UR6, c[0x0][0x370] ;  /* 0x00006e00ff0677ac */ /* 0x000ea20008000800 */
[----:B0-----:R-:W-:Y:S01]  /*0040*/  VIADD R1, R1, 0xffffffd0 ;  /* 0xffffffd001017836 */ /* 0x001fe20000000000 */
[----:B------:R-:W0:Y:S01]  /*0050*/  S2R R5, SR_TID.Y ;  /* 0x0000000000057919 */ /* 0x000e220000002200 */
[----:B------:R-:W3:Y:S01]  /*0060*/  LDCU UR7, c[0x0][0x360] ;  /* 0x00006c00ff0777ac */ /* 0x000ee20008000800 */
[----:B------:R-:W3:Y:S03]  /*0070*/  S2R R7, SR_TID.X ;  /* 0x0000000000077919 */ /* 0x000ee60000002100 */
[----:B------:R-:W2:Y:S01]  /*0080*/  S2UR UR5, SR_CTAID.Y ;  /* 0x00000000000579c3 */ /* 0x000ea20000002600 */
[----:B------:R-:W0:Y:S07]  /*0090*/  LDCU UR8, c[0x0][0x364] ;  /* 0x00006c80ff0877ac */ /* 0x000e2e0008000800 */
[----:B------:R-:W1:Y:S01]  /*00a0*/  LDC R0, c[0x0][0x368] ;  /* 0x0000da00ff007b82 */ /* 0x000e620000000800 */
[----:B--2---:R-:W-:Y:S01]  /*00b0*/  UIMAD UR4, UR5, UR6, UR4 ;  /* 0x00000006050472a4 */ /* 0x004fe2000f8e0204 */
[----:B------:R-:W2:Y:S05]  /*00c0*/  LDCU UR5, c[0x0][0x388] ;  /* 0x00007100ff0577ac */ /* 0x000eaa0008000800 */
[----:B-1----:R-:W-:-:S04]  /*00d0*/  IMAD R0, R0, UR4, R3 ;  /* 0x0000000400007c24 */ /* 0x002fc8000f8e0203 */
[----:B0-----:R-:W-:-:S04]  /*00e0*/  IMAD R0, R0, UR8, R5 ;  /* 0x0000000800007c24 */ /* 0x001fc8000f8e0205 */
[----:B---3--:R-:W-:-:S05]  /*00f0*/  IMAD R8, R0, UR7, R7 ;  /* 0x0000000700087c24 */ /* 0x008fca000f8e0207 */
[----:B--2---:R-:W-:-:S13]  /*0100*/  ISETP.GE.AND P0, PT, R8, UR5, PT ;  /* 0x0000000508007c0c */ /* 0x004fda000bf06270 */
[----:B------:R-:W-:Y:S05]  /*0110*/  @P0 EXIT ;  /* 0x000000000000094d */ /* 0x000fea0003800000 */
[----:B------:R-:W0:Y:S01]  /*0120*/  LDC R3, c[0x0][0x3c4] ;  /* 0x0000f100ff037b82 */ /* 0x000e220000000800 */
[----:B------:R-:W1:Y:S01]  /*0130*/  LDCU.64 UR6, c[0x0][0x3c8] ;  /* 0x00007900ff0677ac */ /* 0x000e620008000a00 */
[----:B------:R-:W-:Y:S01]  /*0140*/  IMAD.MOV.U32 R6, RZ, RZ, -0x266e14b1 ;  /* 0xd991eb4fff067424 */ /* 0x000fe200078e00ff */
[----:B------:R-:W2:Y:S01]  /*0150*/  LDCU.64 UR8, c[0x0][0x358] ;  /* 0x00006b00ff0877ac */ /* 0x000ea20008000a00 */
[----:B-1----:R-:W-:Y:S01]  /*0160*/  UISETP.NE.AND UP0, UPT, UR7, URZ, UPT ;  /* 0x000000ff0700728c */ /* 0x002fe2000bf05270 */
[----:B0-----:R-:W-:-:S05]  /*0170*/  IMAD R0, R8, UR6, R3 ;  /* 0x0000000608007c24 */ /* 0x001fca000f8e0203 */
[C---:B------:R-:W-:Y:S02]  /*0180*/  LOP3.LUT R2, R0.reuse, 0xaad26b49, RZ, 0x3c, !PT ;  /* 0xaad26b4900027812 */ /* 0x040fe400078e3cff */
[----:B------:R-:W-:-:S03]  /*0190*/  ISETP.GT.AND P0, PT, R0, -0x1, PT ;  /* 0xffffffff0000780c */ /* 0x000fc60003f04270 */
[----:B------:R-:W-:Y:S01]  /*01a0*/  IMAD R7, R2, 0x4182bed5, RZ ;  /* 0x4182bed502077824 */ /* 0x000fe200078e02ff */
[----:B------:R-:W-:-:S03]  /*01b0*/  SEL R6, R6, 0x8bf16996, P0 ;  /* 0x8bf1699606067807 */ /* 0x000fc60000000000 */
[C---:B------:R-:W-:Y:S01]  /*01c0*/  VIADD R3, R7.reuse, 0x75bcd15 ;  /* 0x075bcd1507037836 */ /* 0x040fe20000000000 */
[C---:B------:R-:W-:Y:S01]  /*01d0*/  IADD3 R2, PT, PT, R6.reuse, 0x64f0c9, R7 ;  /* 0x0064f0c906027810 */ /* 0x040fe20007ffe007 */
[C---:B------:R-:W-:Y:S01]  /*01e0*/  VIADD R5, R6.reuse, 0x1f123bb5 ;  /* 0x1f123bb506057836 */ /* 0x040fe20000000000 */
[C---:B------:R-:W-:Y:S01]  /*01f0*/  LOP3.LUT R4, R7.reuse, 0x159a55e5, RZ, 0x3c, !PT ;  /* 0x159a55e507047812 */ /* 0x040fe200078e3cff */
[----:B------:R-:W-:Y:S01]  /*0200*/  VIADD R7, R7, 0x583f19 ;  /* 0x00583f1907077836 */ /* 0x000fe20000000000 */
[----:B------:R-:W-:Y:S01]  /*0210*/  LOP3.LUT R6, R6, 0x5491333, RZ, 0x3c, !PT ;  /* 0x0549133306067812 */ /* 0x000fe200078e3cff */
[----:B------:R0:W-:Y:S04]  /*0220*/  STL.64 [R1], R2 ;  /* 0x0000000201007387 */ /* 0x0001e80000100a00 */
[----:B------:R0:W-:Y:S04]  /*0230*/  STL.64 [R1+0x8], R4 ;  /* 0x0000080401007387 */ /* 0x0001e80000100a00 */
[----:B------:R0:W-:Y:S01]  /*0240*/  STL.64 [R1+0x10], R6 ;  /* 0x0000100601007387 */ /* 0x0001e20000100a00 */
[----:B--2---:R-:W-:Y:S05]  /*0250*/  BRA.U !UP0, `(.L_x_0) ;  /* 0x0000002508407547 */ /* 0x004fea000b800000 */
[----:B------:R-:W-:Y:S01]  /*0260*/  IMAD.MOV.U32 R0, RZ, RZ, RZ ;  /* 0x000000ffff007224 */ /* 0x000fe200078e00ff */
[----:B------:R-:W1:Y:S01]  /*0270*/  LDCU UR6, c[0x0][0x3cc] ;  /* 0x00007980ff0677ac */ /* 0x000e620008000800 */
[----:B------:R-:W-:-:S12]  /*0280*/  USHF.R.S32.HI UR7, URZ, 0x1f, UR7 ;  /* 0x0000001fff077899 */ /* 0x000fd80008011407 */
.L_x_8:
[----:B-1----:R-:W-:-:S04]  /*0290*/  ULOP3.LUT UR10, UR6, 0x3, URZ, 0xc0, !UPT ;  /* 0x00000003060a7892 */ /* 0x002fc8000f8ec0ff */
[----:B------:R-:W-:-:S04]  /*02a0*/  UISETP.NE.U32.AND UP0, UPT, UR10, URZ, UPT ;  /* 0x000000ff0a00728c */ /* 0x000fc8000bf05070 */
[----:B------:R-:W-:-:S09]  /*02b0*/  UISETP.NE.AND.EX UP0, UPT, URZ, URZ, UPT, UP0 ;  /* 0x000000ffff00728c */ /* 0x000fd2000bf05300 */
[----:B--23--:R-:W-:Y:S05]  /*02c0*/  BRA.U !UP0, `(.L_x_1) ;  /* 0x0000002508047547 */ /* 0x00cfea000b800000 */
[----:B------:R-:W1:Y:S01]  /*02d0*/  LDC.64 R10, c[0x4][RZ] ;  /* 0x01000000ff0a7b82 */ /* 0x000e620000000a00 */
[----:B------:R-:W-:Y:S01]  /*02e0*/  IMAD.MOV.U32 R14, RZ, RZ, RZ ;  /* 0x000000ffff0e7224 */ /* 0x000fe200078e00ff */
[----:B0-----:R-:W-:Y:S02]  /*02f0*/  CS2R R6, SRZ ;  /* 0x0000000000067805 */ /* 0x001fe4000001ff00 */
[----:B------:R-:W-:Y:S01]  /*0300*/  CS2R R4, SRZ ;  /* 0x0000000000047805 */ /* 0x000fe2000001ff00 */
[----:B------:R-:W-:Y:S02]  /*0310*/  IMAD.MOV.U32 R3, RZ, RZ, RZ ;  /* 0x000000ffff037224 */ /* 0x000fe400078e00ff */
[----:B-1----:R-:W-:-:S07]  /*0320*/  IMAD.WIDE.U32 R10, R0, 0xc80, R10 ;  /* 0x00000c80000a7825 */ /* 0x002fce00078e000a */
.L_x_3:
[----:B------:R-:W-:-:S06]  /*0330*/  IMAD R9, R14, 0x4, R1 ;  /* 0x000000040e097824 */ /* 0x000fcc00078e0201 */
[----:B------:R-:W5:Y:S01]  /*0340*/  LDL R9, [R9+0x4] ;  /* 0x0000040009097983 */ /* 0x000f620000100800 */
[----:B------:R-:W-:Y:S02]  /*0350*/  IMAD.SHL.U32 R15, R14, 0x20, RZ ;  /* 0x000000200e0f7824 */ /* 0x000fe400078e00ff */
[----:B------:R-:W-:-:S07]  /*0360*/  IMAD.MOV.U32 R16, RZ, RZ, RZ ;  /* 0x000000ffff107224 */ /* 0x000fce00078e00ff */
.L_x_2:
[----:B-----5:R-:W-:Y:S01]  /*0370*/  SHF.R.U32.HI R21, RZ, R16, R9 ;  /* 0x00000010ff157219 */ /* 0x020fe20000011609 */
[----:B------:R-:W-:-:S03]  /*0380*/  IMAD.IADD R12, R15, 0x1, R16 ;  /* 0x000000010f0c7824 */ /* 0x000fc600078e0210 */
[----:B------:R-:W-:-:S04]  /*0390*/  LOP3.LUT R13, R21, 0x1, RZ, 0xc0, !PT ;  /* 0x00000001150d7812 */ /* 0x000fc800078ec0ff */
[----:B------:R-:W-:Y:S01]  /*03a0*/  ISETP.NE.U32.AND P0, PT, R13, 0x1, PT ;  /* 0x000000010d00780c */ /* 0x000fe20003f05070 */
[----:B------:R-:W-:-:S03]  /*03b0*/  IMAD R13, R12, 0x5, RZ ;  /* 0x000000050c0d7824 */ /* 0x000fc600078e02ff */
[----:B------:R-:W-:Y:S01]  /*03c0*/  R2P PR, R21, 0x7e ;  /* 0x0000007e15007804 */ /* 0x000fe20000000000 */
[----:B------:R-:W-:-:S08]  /*03d0*/  IMAD.WIDE.U32 R12, R13, 0x4, R10 ;  /* 0x000000040d0c7825 */ /* 0x000fd000078e000a */
[----:B------:R-:W2:Y:S04]  /*03e0*/  @!P0 LDG.E R20, desc[UR8][R12.64+0x10] ;  /* 0x000010080c148981 */ /* 0x000ea8000c1e1900 */
[----:B------:R-:W3:Y:S04]  /*03f0*/  @P1 LDG.E R22, desc[UR8][R12.64+0x24] ;  /* 0x000024080c161981 */ /* 0x000ee8000c1e1900 */
[----:B------:R-:W4:Y:S04]  /*0400*/  @P2 LDG.E R24, desc[UR8][R12.64+0x38] ;  /* 0x000038080c182981 */ /* 0x000f28000c1e1900 */
[----:B------:R-:W4:Y:S04]  /*0410*/  @P3 LDG.E R26, desc[UR8][R12.64+0x4c] ;  /* 0x00004c080c1a3981 */ /* 0x000f28000c1e1900 */
[----:B------:R-:W4:Y:S04]  /*0420*/  @P4 LDG.E R28, desc[UR8][R12.64+0x60] ;  /* 0x000060080c1c4981 */ /* 0x000f28000c1e1900 */
[----:B------:R-:W4:Y:S04]  /*0430*/  @!P0 LDG.E R18, desc[UR8][R12.64] ;  /* 0x000000080c128981 */ /* 0x000f28000c1e1900 */
[----:B------:R-:W4:Y:S04]  /*0440*/  @!P0 LDG.E R17, desc[UR8][R12.64+0x4] ;  /* 0x000004080c118981 */ /* 0x000f28000c1e1900 */
[----:B------:R-:W4:Y:S04]  /*0450*/  @P5 LDG.E R19, desc[UR8][R12.64+0x74] ;  /* 0x000074080c135981 */ /* 0x000f28000c1e1900 */
[----:B------:R-:W4:Y:S04]  /*0460*/  @P1 LDG.E R23, desc[UR8][R12.64+0x20] ;  /* 0x000020080c171981 */ /* 0x000f28000c1e1900 */
[----:B------:R-:W4:Y:S01]  /*0470*/  @P3 LDG.E R25, desc[UR8][R12.64+0x48] ;  /* 0x000048080c193981 */ /* 0x000f22000c1e1900 */
[----:B--2---:R-:W-:-:S03]  /*0480*/  @!P0 LOP3.LUT R7, R7, R20, RZ, 0x3c, !PT ;  /* 0x0000001407078212 */ /* 0x004fc600078e3cff */
[----:B------:R-:W2:Y:S01]  /*0490*/  @P1 LDG.E R20, desc[UR8][R12.64+0x14] ;  /* 0x000014080c141981 */ /* 0x000ea2000c1e1900 */
[----:B---3--:R-:W-:-:S03]  /*04a0*/  @P1 LOP3.LUT R7, R7, R22, RZ, 0x3c, !PT ;  /* 0x0000001607071212 */ /* 0x008fc600078e3cff */
[----:B------:R-:W3:Y:S01]  /*04b0*/  @P1 LDG.E R22, desc[UR8][R12.64+0x1c] ;  /* 0x00001c080c161981 */ /* 0x000ee2000c1e1900 */
[----:B----4-:R-:W-:-:S03]  /*04c0*/  @P2 LOP3.LUT R7, R7, R24, RZ, 0x3c, !PT ;  /* 0x0000001807072212 */ /* 0x010fc600078e3cff */
[----:B------:R-:W4:Y:S01]  /*04d0*/  @P2 LDG.E R24, desc[UR8][R12.64+0x28] ;  /* 0x000028080c182981 */ /* 0x000f22000c1e1900 */
[----:B------:R-:W-:-:S03]  /*04e0*/  @P3 LOP3.LUT R7, R7, R26, RZ, 0x3c, !PT ;  /* 0x0000001a07073212 */ /* 0x000fc600078e3cff */
[----:B------:R-:W3:Y:S01]  /*04f0*/  @P6 LDG.E R26, desc[UR8][R12.64+0x88] ;  /* 0x000088080c1a6981 */ /* 0x000ee2000c1e1900 */
[----:B------:R-:W-:Y:S02]  /*0500*/  @P4 LOP3.LUT R7, R7, R28, RZ, 0x3c, !PT ;  /* 0x0000001c07074212 */ /* 0x000fe400078e3cff */
[----:B------:R-:W-:Y:S02]  /*0510*/  @!P0 LOP3.LUT R3, R3, R18, RZ, 0x3c, !PT ;  /* 0x0000001203038212 */ /* 0x000fe400078e3cff */
[----:B------:R-:W3:Y:S01]  /*0520*/  @!P0 LDG.E R18, desc[UR8][R12.64+0x8] ;  /* 0x000008080c128981 */ /* 0x000ee2000c1e1900 */
[----:B------:R-:W-:-:S03]  /*0530*/  @!P0 LOP3.LUT R4, R4, R17, RZ, 0x3c, !PT ;  /* 0x0000001104048212 */ /* 0x000fc600078e3cff */
[----:B------:R-:W3:Y:S01]  /*0540*/  @!P0 LDG.E R17, desc[UR8][R12.64+0xc] ;  /* 0x00000c080c118981 */ /* 0x000ee2000c1e1900 */
[----:B------:R-:W-:-:S03]  /*0550*/  @P5 LOP3.LUT R7, R7, R19, RZ, 0x3c, !PT ;  /* 0x0000001307075212 */ /* 0x000fc600078e3cff */
[----:B------:R-:W3:Y:S01]  /*0560*/  @P1 LDG.E R19, desc[UR8][R12.64+0x18] ;  /* 0x000018080c131981 */ /* 0x000ee2000c1e1900 */
[----:B--2---:R-:W-:-:S03]  /*0570*/  @P1 LOP3.LUT R3, R3, R20, RZ, 0x3c, !PT ;  /* 0x0000001403031212 */ /* 0x004fc600078e3cff */
[----:B------:R-:W2:Y:S01]  /*0580*/  @P3 LDG.E R20, desc[UR8][R12.64+0x3c] ;  /* 0x00003c080c143981 */ /* 0x000ea2000c1e1900 */
[----:B----4-:R-:W-:-:S03]  /*0590*/  @P2 LOP3.LUT R3, R3, R24, RZ, 0x3c, !PT ;  /* 0x0000001803032212 */ /* 0x010fc600078e3cff */
[----:B------:R-:W4:Y:S01]  /*05a0*/  @P4 LDG.E R24, desc[UR8][R12.64+0x50] ;  /* 0x000050080c184981 */ /* 0x000f22000c1e1900 */
[----:B---3--:R-:W-:-:S03]  /*05b0*/  @!P0 LOP3.LUT R5, R5, R18, RZ, 0x3c, !PT ;  /* 0x0000001205058212 */ /* 0x008fc600078e3cff */
[----:B------:R-:W3:Y:S01]  /*05c0*/  @P2 LDG.E R18, desc[UR8][R12.64+0x30] ;  /* 0x000030080c122981 */ /* 0x000ee2000c1e1900 */
[----:B------:R-:W-:-:S03]  /*05d0*/  @!P0 LOP3.LUT R6, R6, R17, RZ, 0x3c, !PT ;  /* 0x0000001106068212 */ /* 0x000fc600078e3cff */
[----:B------:R-:W3:Y:S01]  /*05e0*/  @P2 LDG.E R17, desc[UR8][R12.64+0x2c] ;  /* 0x00002c080c112981 */ /* 0x000ee2000c1e1900 */
[----:B------:R-:W-:-:S03]  /*05f0*/  @P1 LOP3.LUT R4, R4, R19, RZ, 0x3c, !PT ;  /* 0x0000001304041212 */ /* 0x000fc600078e3cff */
[----:B------:R-:W3:Y:S01]  /*0600*/  @P2 LDG.E R19, desc[UR8][R12.64+0x34] ;  /* 0x000034080c132981 */ /* 0x000ee2000c1e1900 */
[----:B------:R-:W-:Y:S02]  /*0610*/  @P1 LOP3.LUT R5, R5, R22, RZ, 0x3c, !PT ;  /* 0x0000001605051212 */ /* 0x000fe400078e3cff */
[----:B------:R-:W-:Y:S01]  /*0620*/  @P1 LOP3.LUT R6, R6, R23, RZ, 0x3c, !PT ;  /* 0x0000001706061212 */ /* 0x000fe200078e3cff */
[----:B------:R-:W3:Y:S04]  /*0630*/  @P3 LDG.E R22, desc[UR8][R12.64+0x44] ;  /* 0x000044080c163981 */ /* 0x000ee8000c1e1900 */
[----:B------:R-:W3:Y:S01]  /*0640*/  @P3 LDG.E R23, desc[UR8][R12.64+0x40] ;  /* 0x000040080c173981 */ /* 0x000ee2000c1e1900 */
[----:B--2---:R-:W-:-:S03]  /*0650*/  @P3 LOP3.LUT R3, R3, R20, RZ, 0x3c, !PT ;  /* 0x0000001403033212 */ /* 0x004fc600078e3cff */
[----:B------:R-:W2:Y:S01]  /*0660*/  @P5 LDG.E R20, desc[UR8][R12.64+0x64] ;  /* 0x000064080c145981 */ /* 0x000ea2000c1e1900 */
[----:B----4-:R-:W-:-:S03]  /*0670*/  @P4 LOP3.LUT R3, R3, R24, RZ, 0x3c, !PT ;  /* 0x0000001803034212 */ /* 0x010fc600078e3cff */
[----:B------:R-:W4:Y:S01]  /*0680*/  @P6 LDG.E R24, desc[UR8][R12.64+0x78] ;  /* 0x000078080c186981 */ /* 0x000f22000c1e1900 */
[----:B---3--:R-:W-:-:S03]  /*0690*/  @P2 LOP3.LUT R5, R5, R18, RZ, 0x3c, !PT ;  /* 0x0000001205052212 */ /* 0x008fc600078e3cff */
[----:B------:R-:W3:Y:S01]  /*06a0*/  @P4 LDG.E R18, desc[UR8][R12.64+0x58] ;  /* 0x000058080c124981 */ /* 0x000ee2000c1e1900 */
[----:B------:R-:W-:-:S03]  /*06b0*/  @P2 LOP3.LUT R4, R4, R17, RZ, 0x3c, !PT ;  /* 0x0000001104042212 */ /* 0x000fc600078e3cff */
[----:B------:R-:W3:Y:S01]  /*06c0*/  @P4 LDG.E R17, desc[UR8][R12.64+0x54] ;  /* 0x000054080c114981 */ /* 0x000ee2000c1e1900 */
[----:B------:R-:W-:-:S03]  /*06d0*/  @P2 LOP3.LUT R6, R6, R19, RZ, 0x3c, !PT ;  /* 0x0000001306062212 */ /* 0x000fc600078e3cff */
[----:B------:R-:W3:Y:S01]  /*06e0*/  @P4 LDG.E R19, desc[UR8][R12.64+0x5c] ;  /* 0x00005c080c134981 */ /* 0x000ee2000c1e1900 */
[----:B------:R-:W-:Y:S02]  /*06f0*/  @P3 LOP3.LUT R5, R5, R22, RZ, 0x3c, !PT ;  /* 0x0000001605053212 */ /* 0x000fe400078e3cff */
[----:B------:R-:W-:Y:S01]  /*0700*/  @P3 LOP3.LUT R6, R6, R25, RZ, 0x3c, !PT ;  /* 0x0000001906063212 */ /* 0x000fe200078e3cff */
[----:B------:R-:W3:Y:S01]  /*0710*/  @P5 LDG.E R22, desc[UR8][R12.64+0x6c] ;  /* 0x00006c080c165981 */ /* 0x000ee2000c1e1900 */
[----:B------:R-:W-:-:S03]  /*0720*/  @P3 LOP3.LUT R4, R4, R23, RZ, 0x3c, !PT ;  /* 0x0000001704043212 */ /* 0x000fc600078e3cff */
[----:B------:R-:W3:Y:S04]  /*0730*/  @P5 LDG.E R23, desc[UR8][R12.64+0x68] ;  /* 0x000068080c175981 */ /* 0x000ee8000c1e1900 */
[----:B------:R-:W3:Y:S01]  /*0740*/  @P5 LDG.E R25, desc[UR8][R12.64+0x70] ;  /* 0x000070080c195981 */ /* 0x000ee2000c1e1900 */
[----:B------:R-:W-:Y:S02]  /*0750*/  LOP3.LUT P0, RZ, R21, 0x80, RZ, 0xc0, !PT ;  /* 0x0000008015ff7812 */ /* 0x000fe4000780c0ff */
[----:B--2---:R-:W-:-:S11]  /*0760*/  @P5 LOP3.LUT R3, R3, R20, RZ, 0x3c, !PT ;  /* 0x0000001403035212 */ /* 0x004fd600078e3cff */
        /* <DEDUP_REMOVED lines=15> */
[----:B------:R-:W-:Y:S02]  /*0860*/  @P6 LOP3.LUT R7, R7, R26, RZ, 0x3c, !PT ;  /* 0x0000001a07076212 */ /* 0x000fe400078e3cff */
[----:B--2---:R-:W-:Y:S02]  /*0870*/  @P0 LOP3.LUT R3, R3, R20, RZ, 0x3c, !PT ;  /* 0x0000001403030212 */ /* 0x004fe400078e3cff */
[----:B----4-:R-:W-:Y:S02]  /*0880*/  @P0 LOP3.LUT R7, R7, R24, RZ, 0x3c, !PT ;  /* 0x0000001807070212 */ /* 0x010fe400078e3cff */
[----:B---3--:R-:W-:Y:S02]  /*0890*/  @P6 LOP3.LUT R5, R5, R18, RZ, 0x3c, !PT ;  /* 0x0000001205056212 */ /* 0x008fe400078e3cff */
[----:B------:R-:W-:Y:S02]  /*08a0*/  @P6 LOP3.LUT R4, R4, R17, RZ, 0x3c, !PT ;  /* 0x0000001104046212 */ /* 0x000fe400078e3cff */
[----:B------:R-:W-:-:S02]  /*08b0*/  @P6 LOP3.LUT R6, R6, R19, RZ, 0x3c, !PT ;  /* 0x0000001306066212 */ /* 0x000fc400078e3cff */
[----:B------:R-:W-:Y:S02]  /*08c0*/  @P0 LOP3.LUT R5, R5, R22, RZ, 0x3c, !PT ;  /* 0x0000001605050212 */ /* 0x000fe400078e3cff */
[----:B------:R-:W-:Y:S02]  /*08d0*/  @P0 LOP3.LUT R4, R4, R23, RZ, 0x3c, !PT ;  /* 0x0000001704040212 */ /* 0x000fe400078e3cff */
[----:B------:R-:W-:Y:S02]  /*08e0*/  @P0 LOP3.LUT R6, R6, R25, RZ, 0x3c, !PT ;  /* 0x0000001906060212 */ /* 0x000fe400078e3cff */
[----:B------:R-:W-:-:S13]  /*08f0*/  R2P PR, R21.B1, 0x7f ;  /* 0x0000007f15007804 */ /* 0x000fda0000001000 */
[----:B------:R-:W2:Y:S04]  /*0900*/  @P0 LDG.E R18, desc[UR8][R12.64+0xa0] ;  /* 0x0000a0080c120981 */ /* 0x000ea8000c1e1900 */
[----:B------:R-:W3:Y:S04]  /*0910*/  @P0 LDG.E R20, desc[UR8][R12.64+0xa8] ;  /* 0x0000a8080c140981 */ /* 0x000ee8000c1e1900 */
[----:B------:R-:W4:Y:S04]  /*0920*/  @P1 LDG.E R22, desc[UR8][R12.64+0xbc] ;  /* 0x0000bc080c161981 */ /* 0x000f28000c1e1900 */
[----:B------:R-:W4:Y:S04]  /*0930*/  @P1 LDG.E R24, desc[UR8][R12.64+0xc4] ;  /* 0x0000c4080c181981 */ /* 0x000f28000c1e1900 */
[----:B------:R-:W4:Y:S04]  /*0940*/  @P0 LDG.E R17, desc[UR8][R12.64+0xa4] ;  /* 0x0000a4080c110981 */ /* 0x000f28000c1e1900 */
[----:B------:R-:W4:Y:S04]  /*0950*/  @P0 LDG.E R19, desc[UR8][R12.64+0xac] ;  /* 0x0000ac080c130981 */ /* 0x000f28000c1e1900 */
[----:B------:R-:W4:Y:S04]  /*0960*/  @P1 LDG.E R23, desc[UR8][R12.64+0xb8] ;  /* 0x0000b8080c171981 */ /* 0x000f28000c1e1900 */
[----:B------:R-:W4:Y:S04]  /*0970*/  @P2 LDG.E R26, desc[UR8][R12.64+0xc8] ;  /* 0x0000c8080c1a2981 */ /* 0x000f28000c1e1900 */
[----:B------:R-:W4:Y:S04]  /*0980*/  @P1 LDG.E R25, desc[UR8][R12.64+0xc0] ;  /* 0x0000c0080c191981 */ /* 0x000f28000c1e1900 */
[----:B------:R-:W4:Y:S01]  /*0990*/  @P3 LDG.E R28, desc[UR8][R12.64+0xec] ;  /* 0x0000ec080c1c3981 */ /* 0x000f22000c1e1900 */
[----:B--2---:R-:W-:-:S03]  /*09a0*/  @P0 LOP3.LUT R3, R3, R18, RZ, 0x3c, !PT ;  /* 0x0000001203030212 */ /* 0x004fc600078e3cff */
[----:B------:R-:W2:Y:S01]  /*09b0*/  @P0 LDG.E R18, desc[UR8][R12.64+0xb0] ;  /* 0x0000b0080c120981 */ /* 0x000ea2000c1e1900 */
[----:B---3--:R-:W-:-:S03]  /*09c0*/  @P0 LOP3.LUT R5, R5, R20, RZ, 0x3c, !PT ;  /* 0x0000001405050212 */ /* 0x008fc600078e3cff */
[----:B------:R-:W3:Y:S01]  /*09d0*/  @P1 LDG.E R20, desc[UR8][R12.64+0xb4] ;  /* 0x0000b4080c141981 */ /* 0x000ee2000c1e1900 */
[----:B----4-:R-:W-:-:S03]  /*09e0*/  @P1 LOP3.LUT R5, R5, R22, RZ, 0x3c, !PT ;  /* 0x0000001605051212 */ /* 0x010fc600078e3cff */
[----:B------:R-:W4:Y:S01]  /*09f0*/  @P2 LDG.E R22, desc[UR8][R12.64+0xd8] ;  /* 0x0000d8080c162981 */ /* 0x000f22000c1e1900 */
[----:B------:R-:W-:-:S03]  /*0a00*/  @P0 LOP3.LUT R4, R4, R17, RZ, 0x3c, !PT ;  /* 0x0000001104040212 */ /* 0x000fc600078e3cff */
[----:B------:R-:W4:Y:S01]  /*0a10*/  @P2 LDG.E R17, desc[UR8][R12.64+0xcc] ;  /* 0x0000cc080c112981 */ /* 0x000f22000c1e1900 */
[----:B------:R-:W-:-:S03]  /*0a20*/  @P0 LOP3.LUT R6, R6, R19, RZ, 0x3c, !PT ;  /* 0x0000001306060212 */ /* 0x000fc600078e3cff */
[----:B------:R-:W4:Y:S01]  /*0a30*/  @P2 LDG.E R19, desc[UR8][R12.64+0xd4] ;  /* 0x0000d4080c132981 */ /* 0x000f22000c1e1900 */
[----:B------:R-:W-:-:S03]  /*0a40*/  @P1 LOP3.LUT R4, R4, R23, RZ, 0x3c, !PT ;  /* 0x0000001704041212 */ /* 0x000fc600078e3cff */
[----:B------:R-:W4:Y:S01]  /*0a50*/  @P3 LDG.E R23, desc[UR8][R12.64+0xe8] ;  /* 0x0000e8080c173981 */ /* 0x000f22000c1e1900 */
[----:B--2---:R-:W-:-:S03]  /*0a60*/  @P0 LOP3.LUT R7, R7, R18, RZ, 0x3c, !PT ;  /* 0x0000001207070212 */ /* 0x004fc600078e3cff */
[----:B------:R-:W2:Y:S01]  /*0a70*/  @P4 LDG.E R18, desc[UR8][R12.64+0xf0] ;  /* 0x0000f0080c124981 */ /* 0x000ea2000c1e1900 */
[----:B------:R-:W-:-:S03]  /*0a80*/  @P1 LOP3.LUT R7, R7, R24, RZ, 0x3c, !PT ;  /* 0x0000001807071212 */ /* 0x000fc600078e3cff */
[----:B------:R-:W2:Y:S01]  /*0a90*/  @P3 LDG.E R24, desc[UR8][R12.64+0xdc] ;  /* 0x0000dc080c183981 */ /* 0x000ea2000c1e1900 */
[----:B---3--:R-:W-:-:S03]  /*0aa0*/  @P1 LOP3.LUT R3, R3, R20, RZ, 0x3c, !PT ;  /* 0x0000001403031212 */ /* 0x008fc600078e3cff */
[----:B------:R-:W3:Y:S01]  /*0ab0*/  @P2 LDG.E R20, desc[UR8][R12.64+0xd0] ;  /* 0x0000d0080c142981 */ /* 0x000ee2000c1e1900 */
[----:B------:R-:W-:Y:S02]  /*0ac0*/  LOP3.LUT P0, RZ, R21, 0x8000, RZ, 0xc0, !PT ;  /* 0x0000800015ff7812 */ /* 0x000fe4000780c0ff */
[----:B------:R-:W-:Y:S01]  /*0ad0*/  @P2 LOP3.LUT R3, R3, R26, RZ, 0x3c, !PT ;  /* 0x0000001a03032212 */ /* 0x000fe200078e3cff */
[----:B------:R-:W3:Y:S04]  /*0ae0*/  @P3 LDG.E R21, desc[UR8][R12.64+0xe0] ;  /* 0x0000e0080c153981 */ /* 0x000ee8000c1e1900 */
[----:B------:R-:W3:Y:S01]  /*0af0*/  @P3 LDG.E R26, desc[UR8][R12.64+0xe4] ;  /* 0x0000e4080c1a3981 */ /* 0x000ee2000c1e1900 */
[----:B------:R-:W-:Y:S02]  /*0b00*/  @P1 LOP3.LUT R6, R6, R25, RZ, 0x3c, !PT ;  /* 0x0000001906061212 */ /* 0x000fe400078e3cff */
[----:B----4-:R-:W-:-:S02]  /*0b10*/  @P2 LOP3.LUT R7, R7, R22, RZ, 0x3c, !PT ;  /* 0x0000001607072212 */ /* 0x010fc400078e3cff */
[----:B------:R-:W4:Y:S01]  /*0b20*/  @P4 LDG.E R22, desc[UR8][R12.64+0x100] ;  /* 0x000100080c164981 */ /* 0x000f22000c1e1900 */
[----:B------:R-:W-:Y:S02]  /*0b30*/  @P2 LOP3.LUT R4, R4, R17, RZ, 0x3c, !PT ;  /* 0x0000001104042212 */ /* 0x000fe400078e3cff */
[----:B------:R-:W-:Y:S01]  /*0b40*/  @P2 LOP3.LUT R6, R6, R19, RZ, 0x3c, !PT ;  /* 0x0000001306062212 */ /* 0x000fe200078e3cff */
[----:B------:R-:W4:Y:S04]  /*0b50*/  @P4 LDG.E R17, desc[UR8][R12.64+0xf4] ;  /* 0x0000f4080c114981 */ /* 0x000f28000c1e1900 */
[----:B------:R-:W4:Y:S01]  /*0b60*/  @P4 LDG.E R19, desc[UR8][R12.64+0xfc] ;  /* 0x0000fc080c134981 */ /* 0x000f22000c1e1900 */
[----:B------:R-:W-:-:S03]  /*0b70*/  @P3 LOP3.LUT R6, R6, R23, RZ, 0x3c, !PT ;  /* 0x0000001706063212 */ /* 0x000fc600078e3cff */
[----:B------:R-:W4:Y:S01]  /*0b80*/  @P5 LDG.E R23, desc[UR8][R12.64+0x110] ;  /* 0x000110080c175981 */ /* 0x000f22000c1e1900 */
[----:B--2---:R-:W-:-:S03]  /*0b90*/  @P3 LOP3.LUT R3, R3, R24, RZ, 0x3c, !PT ;  /* 0x0000001803033212 */ /* 0x004fc600078e3cff */
[----:B------:R-:W2:Y:S01]  /*0ba0*/  @P5 LDG.E R24, desc[UR8][R12.64+0x104] ;  /* 0x000104080c185981 */ /* 0x000ea2000c1e1900 */
[----:B---3--:R-:W-:Y:S02]  /*0bb0*/  @P2 LOP3.LUT R5, R5, R20, RZ, 0x3c, !PT ;  /* 0x0000001405052212 */ /* 0x008fe400078e3cff */
[----:B------:R-:W-:Y:S01]  /*0bc0*/  @P4 LOP3.LUT R3, R3, R18, RZ, 0x3c, !PT ;  /* 0x0000001203034212 */ /* 0x000fe200078e3cff */
[----:B------:R-:W3:Y:S01]  /*0bd0*/  @P4 LDG.E R20, desc[UR8][R12.64+0xf8] ;  /* 0x0000f8080c144981 */ /* 0x000ee2000c1e1900 */
[----:B------:R-:W-:-:S03]  /*0be0*/  @P3 LOP3.LUT R4, R4, R21, RZ, 0x3c, !PT ;  /* 0x0000001504043212 */ /* 0x000fc600078e3cff */
[----:B------:R-:W3:Y:S01]  /*0bf0*/  @P5 LDG.E R18, desc[UR8][R12.64+0x114] ;  /* 0x000114080c125981 */ /* 0x000ee2000c1e1900 */
[----:B------:R-:W-:-:S03]  /*0c00*/  @P3 LOP3.LUT R5, R5, R26, RZ, 0x3c, !PT ;  /* 0x0000001a05053212 */ /* 0x000fc600078e3cff */
[----:B------:R-:W3:Y:S04]  /*0c10*/  @P5 LDG.E R21, desc[UR8][R12.64+0x108] ;  /* 0x000108080c155981 */ /* 0x000ee8000c1e1900 */
[----:B------:R-:W3:Y:S01]  /*0c20*/  @P5 LDG.E R26, desc[UR8][R12.64+0x10c] ;  /* 0x00010c080c1a5981 */ /* 0x000ee2000c1e1900 */
[----:B------:R-:W-:Y:S02]  /*0c30*/  @P3 LOP3.LUT R7, R7, R28, RZ, 0x3c, !PT ;  /* 0x0000001c07073212 */ /* 0x000fe400078e3cff */
[----:B----4-:R-:W-:Y:S01]  /*0c40*/  @P4 LOP3.LUT R4, R4, R17, RZ, 0x3c, !PT ;  /* 0x0000001104044212 */ /* 0x010fe200078e3cff */
[----:B------:R-:W4:Y:S01]  /*0c50*/  @P0 LDG.E R28, desc[UR8][R12.64+0x13c] ;  /* 0x00013c080c1c0981 */ /* 0x000f22000c1e1900 */
[----:B------:R-:W-:Y:S02]  /*0c60*/  @P4 LOP3.LUT R7, R7, R22, RZ, 0x3c, !PT ;  /* 0x0000001607074212 */ /* 0x000fe400078e3cff */
[----:B------:R-:W-:Y:S01]  /*0c70*/  @P4 LOP3.LUT R6, R6, R19, RZ, 0x3c, !PT ;  /* 0x0000001306064212 */ /* 0x000fe200078e3cff */
[----:B------:R-:W4:Y:S04]  /*0c80*/  @P6 LDG.E R17, desc[UR8][R12.64+0x11c] ;  /* 0x00011c080c116981 */ /* 0x000f28000c1e1900 */
[----:B------:R-:W4:Y:S01]  /*0c90*/  @P6 LDG.E R22, desc[UR8][R12.64+0x120] ;  /* 0x000120080c166981 */ /* 0x000f22000c1e1900 */
[----:B------:R-:W-:-:S03]  /*0ca0*/  @P5 LOP3.LUT R6, R6, R23, RZ, 0x3c, !PT ;  /* 0x0000001706065212 */ /* 0x000fc600078e3cff */
[----:B------:R-:W4:Y:S04]  /*0cb0*/  @P6 LDG.E R19, desc[UR8][R12.64+0x124] ;  /* 0x000124080c136981 */ /* 0x000f28000c1e1900 */
[----:B------:R-:W4:Y:S01]  /*0cc0*/  @P0 LDG.E R23, desc[UR8][R12.64+0x138] ;  /* 0x000138080c170981 */ /* 0x000f22000c1e1900 */
[----:B--2---:R-:W-:-:S03]  /*0cd0*/  @P5 LOP3.LUT R3, R3, R24, RZ, 0x3c, !PT ;  /* 0x0000001803035212 */ /* 0x004fc600078e3cff */
[----:B------:R-:W2:Y:S01]  /*0ce0*/  @P0 LDG.E R24, desc[UR8][R12.64+0x12c] ;  /* 0x00012c080c180981 */ /* 0x000ea2000c1e1900 */
[----:B---3--:R-:W-:-:S03]  /*0cf0*/  @P4 LOP3.LUT R5, R5, R20, RZ, 0x3c, !PT ;  /* 0x0000001405054212 */ /* 0x008fc600078e3cff */
[----:B------:R-:W3:Y:S01]  /*0d00*/  @P6 LDG.E R20, desc[UR8][R12.64+0x118] ;  /* 0x000118080c146981 */ /* 0x000ee2000c1e1900 */
[----:B------:R-:W-:-:S03]  /*0d10*/  @P5 LOP3.LUT R7, R7, R18, RZ, 0x3c, !PT ;  /* 0x0000001207075212 */ /* 0x000fc600078e3cff */
[----:B------:R-:W2:Y:S01]  /*0d20*/  @P6 LDG.E R18, desc[UR8][R12.64+0x128] ;  /* 0x000128080c126981 */ /* 0x000ea2000c1e1900 */
[----:B------:R-:W-:-:S03]  /*0d30*/  @P5 LOP3.LUT R4, R4, R21, RZ, 0x3c, !PT ;  /* 0x0000001504045212 */ /* 0x000fc600078e3cff */
[----:B------:R-:W2:Y:S01]  /*0d40*/  @P0 LDG.E R21, desc[UR8][R12.64+0x130] ;  /* 0x000130080c150981 */ /* 0x000ea2000c1e1900 */
[----:B------:R-:W-:-:S03]  /*0d50*/  @P5 LOP3.LUT R5, R5, R26, RZ, 0x3c, !PT ;  /* 0x0000001a05055212 */ /* 0x000fc600078e3cff */
[----:B------:R-:W2:Y:S01]  /*0d60*/  @P0 LDG.E R26, desc[UR8][R12.64+0x134] ;  /* 0x000134080c1a0981 */ /* 0x000ea2000c1e1900 */
[----:B------:R-:W-:-:S05]  /*0d70*/  VIADD R16, R16, 0x10 ;  /* 0x0000001010107836 */ /* 0x000fca0000000000 */
[----:B------:R-:W-:Y:S02]  /*0d80*/  ISETP.NE.AND P1, PT, R16, 0x20, PT ;  /* 0x000000201000780c */ /* 0x000fe40003f25270 */
[----:B----4-:R-:W-:Y:S02]  /*0d90*/  @P6 LOP3.LUT R4, R4, R17, RZ, 0x3c, !PT ;  /* 0x0000001104046212 */ /* 0x010fe400078e3cff */
[----:B------:R-:W-:Y:S02]  /*0da0*/  @P6 LOP3.LUT R5, R5, R22, RZ, 0x3c, !PT ;  /* 0x0000001605056212 */ /* 0x000fe400078e3cff */
[----:B------:R-:W-:-:S04]  /*0db0*/  @P6 LOP3.LUT R6, R6, R19, RZ, 0x3c, !PT ;  /* 0x0000001306066212 */ /* 0x000fc800078e3cff */
[----:B------:R-:W-:Y:S02]  /*0dc0*/  @P0 LOP3.LUT R6, R6, R23, RZ, 0x3c, !PT ;  /* 0x0000001706060212 */ /* 0x000fe400078e3cff */
[----:B---3--:R-:W-:Y:S02]  /*0dd0*/  @P6 LOP3.LUT R3, R3, R20, RZ, 0x3c, !PT ;  /* 0x0000001403036212 */ /* 0x008fe400078e3cff */
[----:B--2---:R-:W-:Y:S02]  /*0de0*/  @P6 LOP3.LUT R7, R7, R18, RZ, 0x3c, !PT ;  /* 0x0000001207076212 */ /* 0x004fe400078e3cff */
[----:B------:R-:W-:Y:S02]  /*0df0*/  @P0 LOP3.LUT R3, R3, R24, RZ, 0x3c, !PT ;  /* 0x0000001803030212 */ /* 0x000fe400078e3cff */
[----:B------:R-:W-:Y:S02]  /*0e00*/  @P0 LOP3.LUT R4, R4, R21, RZ, 0x3c, !PT ;  /* 0x0000001504040212 */ /* 0x000fe400078e3cff */
[----:B------:R-:W-:-:S02]  /*0e10*/  @P0 LOP3.LUT R7, R7, R28, RZ, 0x3c, !PT ;  /* 0x0000001c07070212 */ /* 0x000fc400078e3cff */
[----:B------:R-:W-:Y:S01]  /*0e20*/  @P0 LOP3.LUT R5, R5, R26, RZ, 0x3c, !PT ;  /* 0x0000001a05050212 */ /* 0x000fe200078e3cff */
[----:B------:R-:W-:Y:S06]  /*0e30*/  @P1 BRA `(.L_x_2) ;  /* 0xfffffff4004c1947 */ /* 0x000fec000383ffff */
[----:B------:R-:W-:-:S05]  /*0e40*/  VIADD R14, R14, 0x1 ;  /* 0x000000010e0e7836 */ /* 0x000fca0000000000 */
[----:B------:R-:W-:-:S13]  /*0e50*/  ISETP.NE.AND P0, PT, R14, 0x5, PT ;  /* 0x000000050e00780c */ /* 0x000fda0003f05270 */
[----:B------:R-:W-:Y:S05]  /*0e60*/  @P0 BRA `(.L_x_3) ;  /* 0xfffffff400300947 */ /* 0x000fea000383ffff */
[----:B------:R1:W-:Y:S01]  /*0e70*/  STL [R1+0x4], R3 ;  /* 0x0000040301007387 */ /* 0x0003e20000100800 */
[----:B------:R-:W-:-:S03]  /*0e80*/  UISETP.NE.U32.AND UP0, UPT, UR10, 0x1, UPT ;  /* 0x000000010a00788c */ /* 0x000fc6000bf05070 */
[----:B------:R1:W-:Y:S01]  /*0e90*/  STL.64 [R1+0x8], R4 ;  /* 0x0000080401007387 */ /* 0x0003e20000100a00 */
[----:B------:R-:W-:-:S03]  /*0ea0*/  UISETP.NE.AND.EX UP0, UPT, URZ, URZ, UPT, UP0 ;  /* 0x000000ffff00728c */ /* 0x000fc6000bf05300 */
[----:B------:R1:W-:Y:S06]  /*0eb0*/  STL.64 [R1+0x10], R6 ;  /* 0x0000100601007387 */ /* 0x0003ec0000100a00 */
[----:B------:R-:W-:Y:S05]  /*0ec0*/  BRA.U !UP0, `(.L_x_1) ;  /* 0x0000001908047547 */ /* 0x000fea000b800000 */
[----:B------:R-:W-:Y:S01]  /*0ed0*/  UMOV UR4, URZ ;  /* 0x000000ff00047c82 */ /* 0x000fe20008000000 */
[----:B------:R-:W-:Y:S01]  /*0ee0*/  UMOV UR5, URZ ;  /* 0x000000ff00057c82 */ /* 0x000fe20008000000 */
[----:B------:R-:W-:Y:S02]  /*0ef0*/  IMAD.MOV.U32 R14, RZ, RZ, RZ ;  /* 0x000000ffff0e7224 */ /* 0x000fe400078e00ff */
[----:B-1----:R-:W-:Y:S02]  /*0f00*/  IMAD.MOV.U32 R3, RZ, RZ, RZ ;  /* 0x000000ffff037224 */ /* 0x002fe400078e00ff */
[----:B------:R-:W-:Y:S02]  /*0f10*/  IMAD.U32 R7, RZ, RZ, UR4 ;  /* 0x00000004ff077e24 */ /* 0x000fe4000f8e00ff */
[----:B------:R-:W-:Y:S02]  /*0f20*/  IMAD.U32 R6, RZ, RZ, UR5 ;  /* 0x00000005ff067e24 */ /* 0x000fe4000f8e00ff */
[----:B------:R-:W-:-:S02]  /*0f30*/  IMAD.U32 R5, RZ, RZ, UR4 ;  /* 0x00000004ff057e24 */ /* 0x000fc4000f8e00ff */
[----:B------:R-:W-:-:S07]  /*0f40*/  IMAD.U32 R4, RZ, RZ, UR5 ;  /* 0x00000005ff047e24 */ /* 0x000fce000f8e00ff */
.L_x_5:
[----:B------:R-:W-:-:S06]  /*0f50*/  IMAD R9, R14, 0x4, R1 ;  /* 0x000000040e097824 */ /* 0x000fcc00078e0201 */
[----:B------:R-:W5:Y:S01]  /*0f60*/  LDL R9, [R9+0x4] ;  /* 0x0000040009097983 */ /* 0x000f620000100800 */
[----:B------:R-:W-:Y:S02]  /*0f70*/  IMAD.SHL.U32 R15, R14, 0x20, RZ ;  /* 0x000000200e0f7824 */ /* 0x000fe400078e00ff */
[----:B------:R-:W-:-:S07]  /*0f80*/  IMAD.MOV.U32 R16, RZ, RZ, RZ ;  /* 0x000000ffff107224 */ /* 0x000fce00078e00ff */
.L_x_4:
        /* <DEDUP_REMOVED lines=181> */
[----:B------:R-:W-:Y:S05]  /*1ae0*/  BRA.U UP0, `(.L_x_1) ;  /* 0x0000000900fc7547 */ /* 0x000fea000b800000 */
[----:B------:R-:W-:Y:S01]  /*1af0*/  UMOV UR4, URZ ;  /* 0x000000ff00047c82 */ /* 0x000fe20008000000 */
[----:B------:R-:W-:Y:S01]  /*1b00*/  UMOV UR5, URZ ;  /* 0x000000ff00057c82 */ /* 0x000fe20008000000 */
[----:B------:R-:W-:Y:S02]  /*1b10*/  IMAD.MOV.U32 R14, RZ, RZ, RZ ;  /* 0x000000ffff0e7224 */ /* 0x000fe400078e00ff */
[----:B--2---:R-:W-:Y:S02]  /*1b20*/  IMAD.MOV.U32 R3, RZ, RZ, RZ ;  /* 0x000000ffff037224 */ /* 0x004fe400078e00ff */
[----:B------:R-:W-:Y:S02]  /*1b30*/  IMAD.U32 R7, RZ, RZ, UR4 ;  /* 0x00000004ff077e24 */ /* 0x000fe4000f8e00ff */
[----:B------:R-:W-:Y:S02]  /*1b40*/  IMAD.U32 R6, RZ, RZ, UR5 ;  /* 0x00000005ff067e24 */ /* 0x000fe4000f8e00ff */
[----:B------:R-:W-:-:S02]  /*1b50*/  IMAD.U32 R5, RZ, RZ, UR4 ;  /* 0x00000004ff057e24 */ /* 0x000fc4000f8e00ff */
[----:B------:R-:W-:-:S07]  /*1b60*/  IMAD.U32 R4, RZ, RZ, UR5 ;  /* 0x00000005ff047e24 */ /* 0x000fce000f8e00ff */
.L_x_7:
[----:B------:R-:W-:-:S06]  /*1b70*/  IMAD R9, R14, 0x4, R1 ;  /* 0x000000040e097824 */ /* 0x000fcc00078e0201 */
[----:B------:R-:W5:Y:S01]  /*1b80*/  LDL R9, [R9+0x4] ;  /* 0x0000040009097983 */ /* 0x000f620000100800 */
[----:B------:R-:W-:Y:S02]  /*1b90*/  IMAD.SHL.U32 R15, R14, 0x20, RZ ;  /* 0x000000200e0f7824 */ /* 0x000fe400078e00ff */
[----:B------:R-:W-:-:S07]  /*1ba0*/  IMAD.MOV.U32 R16, RZ, RZ, RZ ;  /* 0x000000ffff107224 */ /* 0x000fce00078e00ff */
.L_x_6:
        /* <DEDUP_REMOVED lines=176> */
[----:B------:R3:W-:Y:S04]  /*26b0*/  STL [R1+0x4], R3 ;  /* 0x0000040301007387 */ /* 0x0007e80000100800 */
[----:B------:R3:W-:Y:S04]  /*26c0*/  STL.64 [R1+0x8], R4 ;  /* 0x0000080401007387 */ /* 0x0007e80000100a00 */
[----:B------:R3:W-:Y:S02]  /*26d0*/  STL.64 [R1+0x10], R6 ;  /* 0x0000100601007387 */ /* 0x0007e40000100a00 */
.L_x_1:
[----:B------:R-:W-:Y:S01]  /*26e0*/  UISETP.GT.U32.AND UP0, UPT, UR6, 0x3, UPT ;  /* 0x000000030600788c */ /* 0x000fe2000bf04070 */
[----:B------:R-:W-:Y:S01]  /*26f0*/  VIADD R0, R0, 0x1 ;  /* 0x0000000100007836 */ /* 0x000fe20000000000 */
[----:B------:R-:W-:Y:S02]  /*2700*/  USHF.R.U64 UR4, UR6, 0x2, UR7 ;  /* 0x0000000206047899 */ /* 0x000fe40008001207 */
[----:B------:R-:W-:Y:S02]  /*2710*/  UISETP.GT.U32.AND.EX UP0, UPT, UR7, URZ, UPT, UP0 ;  /* 0x000000ff0700728c */ /* 0x000fe4000bf04100 */
[----:B------:R-:W-:-:S03]  /*2720*/  USHF.R.U32.HI UR5, URZ, 0x2, UR7 ;  /* 0x00000002ff057899 */ /* 0x000fc60008011607 */
[----:B------:R-:W-:-:S04]  /*2730*/  UMOV UR6, UR4 ;  /* 0x0000000400067c82 */ /* 0x000fc80008000000 */
[----:B------:R-:W-:Y:S01]  /*2740*/  UMOV UR7, UR5 ;  /* 0x0000000500077c82 */ /* 0x000fe20008000000 */
[----:B------:R-:W-:Y:S05]  /*2750*/  BRA.U UP0, `(.L_x_8) ;  /* 0xffffffd900cc7547 */ /* 0x000fea000b83ffff */
.L_x_0:
[----:B------:R-:W4:Y:S02]  /*2760*/  LDCU UR4, c[0x0][0x3c0] ;  /* 0x00007800ff0477ac */ /* 0x000f240008000800 */
[----:B----4-:R-:W-:-:S09]  /*2770*/  UISETP.GT.AND UP0, UPT, UR4, URZ, UPT ;  /* 0x000000ff0400728c */ /* 0x010fd2000bf04270 */
[----:B------:R-:W-:Y:S05]  /*2780*/  BRA.U UP0, `(.L_x_9) ;  /* 0x0000000100107547 */ /* 0x000fea000b800000 */
[----:B------:R-:W4:Y:S02]  /*2790*/  LDC.64 R10, c[0x0][0x3a0] ;  /* 0x0000e800ff0a7b82 */ /* 0x000f240000000a00 */
[----:B----4-:R-:W-:-:S05]  /*27a0*/  IMAD.WIDE R10, R8, 0x4, R10 ;  /* 0x00000004080a7825 */ /* 0x010fca00078e020a */
[----:B------:R4:W5:Y:S01]  /*27b0*/  LDG.E R13, desc[UR8][R10.64] ;  /* 0x000000080a0d7981 */ /* 0x000962000c1e1900 */
[----:B------:R-:W-:Y:S05]  /*27c0*/  BRA `(.L_x_10) ;  /* 0x0000000400c07947 */ /* 0x000fea0003800000 */
.L_x_9:
[----:B------:R-:W4:Y:S01]  /*27d0*/  LDC.64 R18, c[0x0][0x3a0] ;  /* 0x0000e800ff127b82 */ /* 0x000f220000000a00 */
[----:B------:R-:W-:Y:S01]  /*27e0*/  IMAD.MOV.U32 R0, RZ, RZ, RZ ;  /* 0x000000ffff007224 */ /* 0x000fe200078e00ff */
[----:B------:R-:W0:Y:S01]  /*27f0*/  LDCU UR6, c[0x0][0x3c0] ;  /* 0x00007800ff0677ac */ /* 0x000e220008000800 */
[----:B------:R-:W-:Y:S02]  /*2800*/  IMAD.MOV.U32 R9, RZ, RZ, R7 ;  /* 0x000000ffff097224 */ /* 0x000fe400078e0007 */
[----:B------:R-:W-:Y:S01]  /*2810*/  IMAD.MOV.U32 R10, RZ, RZ, R6 ;  /* 0x000000ffff0a7224 */ /* 0x000fe200078e0006 */
[----:B------:R-:W-:Y:S01]  /*2820*/  UMOV UR4, URZ ;  /* 0x000000ff00047c82 */ /* 0x000fe20008000000 */
[----:B------:R-:W-:Y:S01]  /*2830*/  IMAD.MOV.U32 R11, RZ, RZ, R5 ;  /* 0x000000ffff0b7224 */ /* 0x000fe200078e0005 */
[----:B------:R-:W5:Y:S01]  /*2840*/  LDC.64 R20, c[0x0][0x390] ;  /* 0x0000e400ff147b82 */ /* 0x000f620000000a00 */
[----:B------:R-:W-:-:S07]  /*2850*/  UMOV UR5, URZ ;  /* 0x000000ff00057c82 */ /* 0x000fce0008000000 */
[----:B------:R-:W1:Y:S08]  /*2860*/  LDC.64 R22, c[0x0][0x398] ;  /* 0x0000e600ff167b82 */ /* 0x000e700000000a00 */
[----:B------:R-:W0:Y:S01]  /*2870*/  LDC.64 R14, c[0x0][0x380] ;  /* 0x0000e000ff0e7b82 */ /* 0x000e220000000a00 */
[----:B----4-:R-:W-:-:S07]  /*2880*/  IMAD.WIDE R18, R8, 0x4, R18 ;  /* 0x0000000408127825 */ /* 0x010fce00078e0212 */
[----:B------:R-:W4:Y:S01]  /*2890*/  LDC.64 R16, c[0x0][0x3a8] ;  /* 0x0000ea00ff107b82 */ /* 0x000f220000000a00 */
[----:B-----5:R-:W-:-:S04]  /*28a0*/  IMAD.WIDE R20, R8, 0x4, R20 ;  /* 0x0000000408147825 */ /* 0x020fc800078e0214 */
[----:B-1----:R-:W-:-:S07]  /*28b0*/  IMAD.WIDE R22, R8, 0x4, R22 ;  /* 0x0000000408167825 */ /* 0x002fce00078e0216 */
.L_x_18:
[----:B------:R1:W5:Y:S04]  /*28c0*/  LDG.E R12, desc[UR8][R20.64] ;  /* 0x00000008140c7981 */ /* 0x000368000c1e1900 */
[----:B------:R1:W5:Y:S01]  /*28d0*/  LDG.E R13, desc[UR8][R22.64] ;  /* 0x00000008160d7981 */ /* 0x000362000c1e1900 */
[----:B------:R-:W-:Y:S01]  /*28e0*/  UISETP.NE.AND UP0, UPT, UR4, 0x1, UPT ;  /* 0x000000010400788c */ /* 0x000fe2000bf05270 */
[----:B------:R-:W-:Y:S01]  /*28f0*/  IMAD.MOV.U32 R24, RZ, RZ, R0 ;  /* 0x000000ffff187224 */ /* 0x000fe200078e0000 */
[----:B------:R-:W-:Y:S01]  /*2900*/  UIADD3 UR5, UPT, UPT, UR5, 0x1, URZ ;  /* 0x0000000105057890 */ /* 0x000fe2000fffe0ff */
[----:B------:R-:W-:-:S03]  /*2910*/  UMOV UR4, URZ ;  /* 0x000000ff00047c82 */ /* 0x000fc60008000000 */
[----:B0-----:R-:W-:-:S03]  /*2920*/  UISETP.NE.AND UP1, UPT, UR5, UR6, UPT ;  /* 0x000000060500728c */ /* 0x001fc6000bf25270 */
[----:B-1----:R-:W-:Y:S08]  /*2930*/  BRA.U !UP0, `(.L_x_11) ;  /* 0x0000000508247547 */ /* 0x002ff0000b800000 */
[----:B------:R-:W-:Y:S01]  /*2940*/  SHF.R.U32.HI R0, RZ, 0x2, R3 ;  /* 0x00000002ff007819 */ /* 0x000fe20000011603 */
[----:B------:R-:W-:Y:S01]  /*2950*/  IMAD.MOV.U32 R24, RZ, RZ, 0x3e055027 ;  /* 0x3e055027ff187424 */ /* 0x000fe200078e00ff */
[----:B------:R-:W-:Y:S02]  /*2960*/  BSSY.RECONVERGENT B0, `(.L_x_12) ;  /* 0x000003d000007945 */ /* 0x000fe40003800200 */
[----:B------:R-:W-:Y:S01]  /*2970*/  LOP3.LUT R0, R0, R3, RZ, 0x3c, !PT ;  /* 0x0000000300007212 */ /* 0x000fe200078e3cff */
[----:B--23--:R-:W-:-:S04]  /*2980*/  IMAD.SHL.U32 R3, R9, 0x10, RZ ;  /* 0x0000001009037824 */ /* 0x00cfc800078e00ff */
[----:B------:R-:W-:-:S05]  /*2990*/  IMAD.SHL.U32 R5, R0, 0x2, RZ ;  /* 0x0000000200057824 */ /* 0x000fca00078e00ff */
[----:B------:R-:W-:Y:S01]  /*29a0*/  LOP3.LUT R0, R0, R5, R3, 0x96, !PT ;  /* 0x0000000500007212 */ /* 0x000fe200078e9603 */
[----:B------:R-:W-:-:S03]  /*29b0*/  IMAD.MOV.U32 R3, RZ, RZ, 0x2f800000 ;  /* 0x2f800000ff037424 */ /* 0x000fc600078e00ff */
[----:B------:R-:W-:-:S04]  /*29c0*/  LOP3.LUT R6, R0, R9, RZ, 0x3c, !PT ;  /* 0x0000000900067212 */ /* 0x000fc800078e3cff */
[C---:B------:R-:W-:Y:S01]  /*29d0*/  IADD3 R0, PT, PT, R2.reuse, 0x587c5, R6 ;  /* 0x000587c502007810 */ /* 0x040fe20007ffe006 */
[----:B------:R-:W-:-:S03]  /*29e0*/  VIADD R2, R2, 0xb0f8a ;  /* 0x000b0f8a02027836 */ /* 0x000fc60000000000 */
[----:B------:R-:W-:-:S05]  /*29f0*/  I2FP.F32.U32 R0, R0 ;  /* 0x0000000000007245 */ /* 0x000fca0000201000 */
[----:B------:R-:W-:-:S05]  /*2a00*/  FFMA R0, R0, R3, 1.1641532182693481445e-10 ;  /* 0x2f00000000007423 */ /* 0x000fca0000000003 */
[----:B------:R-:W-:-:S04]  /*2a10*/  FSETP.GEU.AND P0, PT, R0, 1.175494350822287508e-38, PT ;  /* 0x008000000000780b */ /* 0x000fc80003f0e000 */
[----:B------:R-:W-:-:S09]  /*2a20*/  FSEL R7, RZ, -23, P0 ;  /* 0xc1b80000ff077808 */ /* 0x000fd20000000000 */
[----:B------:R-:W-:-:S04]  /*2a30*/  @!P0 FMUL R0, R0, 8388608 ;  /* 0x4b00000000008820 */ /* 0x000fc80000400000 */
[C---:B------:R-:W-:Y:S01]  /*2a40*/  VIADD R5, R0.reuse, 0xc0d55555 ;  /* 0xc0d5555500057836 */ /* 0x040fe20000000000 */
[----:B------:R-:W-:-:S04]  /*2a50*/  ISETP.GT.U32.AND P0, PT, R0, 0x7f7fffff, PT ;  /* 0x7f7fffff0000780c */ /* 0x000fc80003f04070 */
[----:B------:R-:W-:-:S05]  /*2a60*/  LOP3.LUT R5, R5, 0xff800000, RZ, 0xc0, !PT ;  /* 0xff80000005057812 */ /* 0x000fca00078ec0ff */
[----:B------:R-:W-:-:S04]  /*2a70*/  IMAD.IADD R3, R0, 0x1, -R5 ;  /* 0x0000000100037824 */ /* 0x000fc800078e0a05 */
[----:B------:R-:W-:-:S04]  /*2a80*/  FADD R3, R3, -1 ;  /* 0xbf80000003037421 */ /* 0x000fc80000000000 */
[----:B------:R-:W-:-:S04]  /*2a90*/  FFMA R24, R3, -R24, 0.14084610342979431152 ;  /* 0x3e1039f603187423 */ /* 0x000fc80000000818 */
[----:B------:R-:W-:-:S04]  /*2aa0*/  FFMA R24, R3, R24, -0.12148627638816833496 ;  /* 0xbdf8cdcc03187423 */ /* 0x000fc80000000018 */
[----:B------:R-:W-:-:S04]  /*2ab0*/  FFMA R24, R3, R24, 0.13980610668659210205 ;  /* 0x3e0f295503187423 */ /* 0x000fc80000000018 */
[----:B------:R-:W-:-:S04]  /*2ac0*/  FFMA R24, R3, R24, -0.16684235632419586182 ;  /* 0xbe2ad8b903187423 */ /* 0x000fc80000000018 */
[----:B------:R-:W-:-:S04]  /*2ad0*/  FFMA R24, R3, R24, 0.20012299716472625732 ;  /* 0x3e4ced0b03187423 */ /* 0x000fc80000000018 */
[----:B------:R-:W-:-:S04]  /*2ae0*/  FFMA R24, R3, R24, -0.24999669194221496582 ;  /* 0xbe7fff2203187423 */ /* 0x000fc80000000018 */
[----:B------:R-:W-:-:S04]  /*2af0*/  FFMA R24, R3, R24, 0.33333182334899902344 ;  /* 0x3eaaaa7803187423 */ /* 0x000fc80000000018 */
[C---:B------:R-:W-:Y:S01]  /*2b00*/  FFMA R26, R3.reuse, R24, -0.5 ;  /* 0xbf000000031a7423 */ /* 0x040fe20000000018 */
[----:B------:R-:W-:Y:S01]  /*2b10*/  I2FP.F32.S32 R24, R5 ;  /* 0x0000000500187245 */ /* 0x000fe20000201400 */
[----:B------:R-:W-:Y:S02]  /*2b20*/  IMAD.MOV.U32 R5, RZ, RZ, 0x7f800000 ;  /* 0x7f800000ff057424 */ /* 0x000fe400078e00ff */
[C---:B------:R-:W-:Y:S02]  /*2b30*/  FMUL R26, R3.reuse, R26 ;  /* 0x0000001a031a7220 */ /* 0x040fe40000400000 */
[----:B------:R-:W-:Y:S02]  /*2b40*/  FFMA R7, R24, 1.1920928955078125e-07, R7 ;  /* 0x3400000018077823 */ /* 0x000fe40000000007 */
[----:B------:R-:W-:Y:S01]  /*2b50*/  FFMA R26, R3, R26, R3 ;  /* 0x0000001a031a7223 */ /* 0x000fe20000000003 */
[----:B------:R-:W-:-:S03]  /*2b60*/  SHF.R.U32.HI R3, RZ, 0x2, R4 ;  /* 0x00000002ff037819 */ /* 0x000fc60000011604 */
[----:B------:R-:W-:Y:S01]  /*2b70*/  FFMA R7, R7, 0.69314718246459960938, R26 ;  /* 0x3f31721807077823 */ /* 0x000fe2000000001a */
[----:B------:R-:W-:Y:S01]  /*2b80*/  @P0 FFMA R7, R0, R5, +INF ;  /* 0x7f80000000070423 */ /* 0x000fe20000000005 */
[----:B------:R-:W-:Y:S01]  /*2b90*/  LOP3.LUT R3, R3, R4, RZ, 0x3c, !PT ;  /* 0x0000000403037212 */ /* 0x000fe200078e3cff */
[----:B------:R-:W-:Y:S01]  /*2ba0*/  IMAD.SHL.U32 R4, R6, 0x10, RZ ;  /* 0x0000001006047824 */ /* 0x000fe200078e00ff */
[----:B------:R-:W-:Y:S01]  /*2bb0*/  FSETP.NEU.AND P0, PT, R0, RZ, PT ;  /* 0x000000ff0000720b */ /* 0x000fe20003f0d000 */
[----:B------:R-:W-:Y:S02]  /*2bc0*/  FMUL R7, R7, -2 ;  /* 0xc000000007077820 */ /* 0x000fe40000400000 */
[----:B------:R-:W-:-:S03]  /*2bd0*/  IMAD.SHL.U32 R5, R3, 0x2, RZ ;  /* 0x0000000203057824 */ /* 0x000fc600078e00ff */
[----:B------:R-:W-:Y:S02]  /*2be0*/  FSEL R25, R7, +INF , P0 ;  /* 0x7f80000007197808 */ /* 0x000fe40000000000 */
[----:B------:R-:W-:Y:S02]  /*2bf0*/  LOP3.LUT R5, R3, R5, R4, 0x96, !PT ;  /* 0x0000000503057212 */ /* 0x000fe400078e9604 */
[----:B------:R0:W1:Y:S01]  /*2c00*/  MUFU.RSQ R4, R25 ;  /* 0x0000001900047308 */ /* 0x0000620000001400 */
[----:B------:R-:W-:Y:S01]  /*2c10*/  VIADD R3, R25, 0xf3000000 ;  /* 0xf300000019037836 */ /* 0x000fe20000000000 */
[----:B------:R-:W-:-:S04]  /*2c20*/  LOP3.LUT R7, R5, R6, RZ, 0x3c, !PT ;  /* 0x0000000605077212 */ /* 0x000fc800078e3cff */
[----:B------:R-:W-:Y:S01]  /*2c30*/  ISETP.GT.U32.AND P0, PT, R3, 0x727fffff, PT ;  /* 0x727fffff0300780c */ /* 0x000fe20003f04070 */
[----:B------:R-:W-:Y:S02]  /*2c40*/  IMAD.IADD R0, R7, 0x1, R2 ;  /* 0x0000000107007824 */ /* 0x000fe400078e0202 */
[----:B------:R-:W-:-:S03]  /*2c50*/  IMAD.MOV.U32 R3, RZ, RZ, 0x30c90fdb ;  /* 0x30c90fdbff037424 */ /* 0x000fc600078e00ff */
[----:B------:R-:W-:-:S05]  /*2c60*/  I2FP.F32.U32 R0, R0 ;  /* 0x0000000000007245 */ /* 0x000fca0000201000 */
[----:B------:R-:W-:Y:S02]  /*2c70*/  FFMA R3, R0, R3, 7.314590599882819788e-10 ;  /* 0x30490fdb00037423 */ /* 0x000fe40000000003 */
[----:B01----:R-:W-:Y:S05]  /*2c80*/  @!P0 BRA `(.L_x_13) ;  /* 0x0000000000188947 */ /* 0x003fea0003800000 */
[----:B------:R-:W-:Y:S01]  /*2c90*/  BSSY.RECONVERGENT B1, `(.L_x_14) ;  /* 0x0000004000017945 */ /* 0x000fe20003800200 */
[----:B------:R-:W-:Y:S01]  /*2ca0*/  IMAD.MOV.U32 R0, RZ, RZ, R25 ;  /* 0x000000ffff007224 */ /* 0x000fe200078e0019 */
[----:B------:R-:W-:-:S07]  /*2cb0*/  MOV R24, 0x2cd0 ;  /* 0x00002cd000187802 */ /* 0x000fce0000000f00 */
[----:B----45:R-:W-:Y:S05]  /*2cc0*/  CALL.REL.NOINC `($__internal_0_$__cuda_sm20_sqrt_rn_f32_slowpath) ;  /* 0x0000001000907944 */ /* 0x030fea0003c00000 */
[----:B------:R-:W-:Y:S05]  /*2cd0*/  BSYNC.RECONVERGENT B1 ;  /* 0x0000000000017941 */ /* 0x000fea0003800200 */
.L_x_14:
[----:B------:R-:W-:Y:S05]  /*2ce0*/  BRA `(.L_x_15) ;  /* 0x0000000000107947 */ /* 0x000fea0003800000 */
.L_x_13:
[----:B------:R-:W-:Y:S01]  /*2cf0*/  FMUL.FTZ R26, R25, R4 ;  /* 0x00000004191a7220 */ /* 0x000fe20000410000 */
[----:B------:R-:W-:-:S03]  /*2d00*/  FMUL.FTZ R0, R4, 0.5 ;  /* 0x3f00000004007820 */ /* 0x000fc60000410000 */
[----:B------:R-:W-:-:S04]  /*2d10*/  FFMA R5, -R26, R26, R25 ;  /* 0x0000001a1a057223 */ /* 0x000fc80000000119 */
[----:B------:R-:W-:-:S07]  /*2d20*/  FFMA R26, R5, R0, R26 ;  /* 0x00000000051a7223 */ /* 0x000fce000000001a */
.L_x_15:
[----:B------:R-:W-:Y:S05]  /*2d30*/  BSYNC.RECONVERGENT B0 ;  /* 0x0000000000007941 */ /* 0x000fea0003800200 */
.L_x_12:
[----:B------:R-:W-:Y:S01]  /*2d40*/  FMUL.RZ R27, R3, 0.15915493667125701904 ;  /* 0x3e22f983031b7820 */ /* 0x000fe2000040c000 */
[----:B------:R-:W-:Y:S01]  /*2d50*/  IMAD.MOV.U32 R5, RZ, RZ, R9 ;  /* 0x000000ffff057224 */ /* 0x000fe200078e0009 */
[----:B------:R-:W-:Y:S01]  /*2d60*/  UMOV UR4, 0x1 ;  /* 0x0000000100047882 */ /* 0x000fe20000000000 */
[----:B------:R-:W-:Y:S01]  /*2d70*/  IMAD.MOV.U32 R4, RZ, RZ, R10 ;  /* 0x000000ffff047224 */ /* 0x000fe200078e000a */
[----:B------:R-:W0:Y:S08]  /*2d80*/  MUFU.SIN R3, R27 ;  /* 0x0000001b00037308 */ /* 0x000e300000000400 */
[----:B------:R-:W1:Y:S01]  /*2d90*/  MUFU.COS R25, R27 ;  /* 0x0000001b00197308 */ /* 0x000e620000000000 */
[----:B0-----:R-:W-:Y:S01]  /*2da0*/  FMUL R24, R3, R26 ;  /* 0x0000001a03187220 */ /* 0x001fe20000400000 */
[----:B------:R-:W-:-:S02]  /*2db0*/  IMAD.MOV.U32 R3, RZ, RZ, R11 ;  /* 0x000000ffff037224 */ /* 0x000fc400078e000b */
[----:B-1----:R-:W-:-:S07]  /*2dc0*/  FMUL R0, R25, R26 ;  /* 0x0000001a19007220 */ /* 0x002fce0000400000 */
.L_x_11:
[----:B-----5:R-:W-:Y:S01]  /*2dd0*/  FFMA R9, R13, R24, R12 ;  /* 0x000000180d097223 */ /* 0x020fe2000000000c */
[----:B------:R-:W-:-:S05]  /*2de0*/  IMAD.WIDE R10, R8, 0x4, R14 ;  /* 0x00000004080a7825 */ /* 0x000fca00078e020e */
[----:B------:R0:W-:Y:S04]  /*2df0*/  STG.E desc[UR8][R10.64], R9 ;  /* 0x000000090a007986 */ /* 0x0001e8000c101908 */
[----:B------:R-:W2:Y:S01]  /*2e00*/  LDG.E R13, desc[UR8][R18.64] ;  /* 0x00000008120d7981 */ /* 0x000ea2000c1e1900 */
[----:B------:R-:W-:Y:S01]  /*2e10*/  BSSY.RECONVERGENT B0, `(.L_x_16) ;  /* 0x0000007000007945 */ /* 0x000fe20003800200 */
[----:B--2---:R-:W-:-:S13]  /*2e20*/  FSETP.GT.AND P0, PT, R9, R13, PT ;  /* 0x0000000d0900720b */ /* 0x004fda0003f04000 */
[----:B0-----:R-:W-:Y:S05]  /*2e30*/  @!P0 BRA `(.L_x_17) ;  /* 0x0000000000108947 */ /* 0x001fea0003800000 */
[----:B----4-:R-:W-:-:S06]  /*2e40*/  IMAD.WIDE R10, R8, 0x4, R16 ;  /* 0x00000004080a7825 */ /* 0x010fcc00078e0210 */
[----:B------:R-:W2:Y:S02]  /*2e50*/  LDG.E R10, desc[UR8][R10.64] ;  /* 0x000000080a0a7981 */ /* 0x000ea4000c1e1900 */
[----:B--2---:R-:W-:-:S13]  /*2e60*/  FSETP.GTU.AND P0, PT, R9, R10, PT ;  /* 0x0000000a0900720b */ /* 0x004fda0003f0c000 */
[----:B------:R-:W-:Y:S05]  /*2e70*/  @!P0 EXIT ;  /* 0x000000000000894d */ /* 0x000fea0003800000 */
.L_x_17:
[----:B------:R-:W-:Y:S05]  /*2e80*/  BSYNC.RECONVERGENT B0 ;  /* 0x0000000000007941 */ /* 0x000fea0003800200 */
.L_x_16:
[----:B------:R-:W-:Y:S02]  /*2e90*/  IMAD.MOV.U32 R9, RZ, RZ, R7 ;  /* 0x000000ffff097224 */ /* 0x000fe400078e0007 */
[----:B------:R-:W-:Y:S02]  /*2ea0*/  IMAD.MOV.U32 R10, RZ, RZ, R6 ;  /* 0x000000ffff0a7224 */ /* 0x000fe400078e0006 */
[----:B------:R-:W-:Y:S01]  /*2eb0*/  IMAD.MOV.U32 R11, RZ, RZ, R5 ;  /* 0x000000ffff0b7224 */ /* 0x000fe200078e0005 */
[----:B------:R-:W-:Y:S06]  /*2ec0*/  BRA.U UP1, `(.L_x_18) ;  /* 0xfffffff9017c7547 */ /* 0x000fec000b83ffff */
.L_x_10:
[----:B------:R-:W0:Y:S08]  /*2ed0*/  LDC.64 R14, c[0x0][0x398] ;  /* 0x0000e600ff0e7b82 */ /* 0x000e300000000a00 */
[----:B----4-:R-:W4:Y:S08]  /*2ee0*/  LDC.64 R10, c[0x0][0x390] ;  /* 0x0000e400ff0a7b82 */ /* 0x010f300000000a00 */
[----:B------:R-:W1:Y:S01]  /*2ef0*/  LDC.64 R16, c[0x0][0x3a8] ;  /* 0x0000ea00ff107b82 */ /* 0x000e620000000a00 */
[----:B0-----:R-:W-:-:S05]  /*2f00*/  IMAD.WIDE R18, R8, 0x4, R14 ;  /* 0x0000000408127825 */ /* 0x001fca00078e020e */
[----:B------:R-:W2:Y:S01]  /*2f10*/  LDG.E R12, desc[UR8][R18.64] ;  /* 0x00000008120c7981 */ /* 0x000ea2000c1e1900 */
[----:B----4-:R-:W-:-:S05]  /*2f20*/  IMAD.WIDE R14, R8, 0x4, R10 ;  /* 0x00000004080e7825 */ /* 0x010fca00078e020a */
[----:B------:R0:W4:Y:S01]  /*2f30*/  LDG.E R11, desc[UR8][R14.64] ;  /* 0x000000080e0b7981 */ /* 0x000122000c1e1900 */
[----:B-1----:R-:W-:-:S05]  /*2f40*/  IMAD.WIDE R16, R8, 0x4, R16 ;  /* 0x0000000408107825 */ /* 0x002fca00078e0210 */
[----:B------:R-:W4:Y:S01]  /*2f50*/  LDG.E R10, desc[UR8][R16.64] ;  /* 0x00000008100a7981 */ /* 0x000f22000c1e1900 */
[----:B------:R-:W-:Y:S01]  /*2f60*/  BSSY.RECONVERGENT B0, `(.L_x_19) ;  /* 0x0000012000007945 */ /* 0x000fe20003800200 */
[----:B0-----:R-:W-:Y:S01]  /*2f70*/  IMAD.MOV.U32 R14, RZ, RZ, R2 ;  /* 0x000000ffff0e7224 */ /* 0x001fe200078e0002 */
[----:B--2---:R-:W0:Y:S01]  /*2f80*/  MUFU.RCP R21, R12 ;  /* 0x0000000c00157308 */ /* 0x004e220000001000 */
[----:B----4-:R-:W-:-:S04]  /*2f90*/  FSETP.GEU.AND P0, PT, R10, R11, PT ;  /* 0x0000000b0a00720b */ /* 0x010fc80003f0e000 */
[----:B-----5:R-:W-:Y:S02]  /*2fa0*/  FSEL R0, -R10, R13, !P0 ;  /* 0x0000000d0a007208 */ /* 0x020fe40004000100 */
[----:B------:R-:W-:-:S05]  /*2fb0*/  FSEL R9, -R11, R11, !P0 ;  /* 0x0000000b0b097208 */ /* 0x000fca0004000100 */
[----:B------:R-:W-:Y:S01]  /*2fc0*/  FADD R0, -R9, R0 ;  /* 0x0000000009007221 */ /* 0x000fe20000000100 */
[----:B0-----:R-:W-:-:S03]  /*2fd0*/  FFMA R20, -R12, R21, 1 ;  /* 0x3f8000000c147423 */ /* 0x001fc60000000115 */
[----:B------:R-:W0:Y:S01]  /*2fe0*/  FCHK P0, R0, R12 ;  /* 0x0000000c00007302 */ /* 0x000e220000000000 */
[----:B------:R-:W-:-:S04]  /*2ff0*/  FFMA R21, R21, R20, R21 ;  /* 0x0000001415157223 */ /* 0x000fc80000000015 */
[----:B------:R-:W-:-:S04]  /*3000*/  FFMA R18, R0, R21, RZ ;  /* 0x0000001500127223 */ /* 0x000fc800000000ff */
[----:B------:R-:W-:-:S04]  /*3010*/  FFMA R13, -R12, R18, R0 ;  /* 0x000000120c0d7223 */ /* 0x000fc80000000100 */
[----:B------:R-:W-:Y:S01]  /*3020*/  FFMA R13, R21, R13, R18 ;  /* 0x0000000d150d7223 */ /* 0x000fe20000000012 */
[----:B0-----:R-:W-:Y:S06]  /*3030*/  @!P0 BRA `(.L_x_20) ;  /* 0x0000000000108947 */ /* 0x001fec0003800000 */
[----:B------:R-:W-:Y:S01]  /*3040*/  IMAD.MOV.U32 R25, RZ, RZ, R12 ;  /* 0x000000ffff197224 */ /* 0x000fe200078e000c */
[----:B------:R-:W-:-:S07]  /*3050*/  MOV R16, 0x3070 ;  /* 0x0000307000107802 */ /* 0x000fce0000000f00 */
[----:B---3--:R-:W-:Y:S05]  /*3060*/  CALL.REL.NOINC `($__internal_1_$__cuda_sm3x_div_rn_noftz_f32_slowpath) ;  /* 0x0000000c00fc7944 */ /* 0x008fea0003c00000 */
[----:B------:R-:W-:-:S07]  /*3070*/  IMAD.MOV.U32 R13, RZ, RZ, R0 ;  /* 0x000000ffff0d7224 */ /* 0x000fce00078e0000 */
.L_x_20:
[----:B------:R-:W-:Y:S05]  /*3080*/  BSYNC.RECONVERGENT B0 ;  /* 0x0000000000007941 */ /* 0x000fea0003800200 */
.L_x_19:
[----:B------:R-:W0:Y:S01]  /*3090*/  F2I.TRUNC.NTZ R13, R13 ;  /* 0x0000000d000d7305 */ /* 0x000e22000020f100 */
[----:B------:R-:W-:Y:S01]  /*30a0*/  BSSY.RECONVERGENT B0, `(.L_x_21) ;  /* 0x0000010000007945 */ /* 0x000fe20003800200 */
[-C--:B0-----:R-:W-:Y:S01]  /*30b0*/  IMAD R0, R13, R13.reuse, 0x4 ;  /* 0x000000040d007424 */ /* 0x081fe200078e020d */
[----:B------:R-:W-:-:S04]  /*30c0*/  I2FP.F32.S32 R2, R13 ;  /* 0x0000000d00027245 */ /* 0x000fc80000201400 */
[----:B------:R-:W-:-:S04]  /*30d0*/  I2FP.F32.U32 R15, R0 ;  /* 0x00000000000f7245 */ /* 0x000fc80000201000 */
[----:B------:R0:W1:Y:S01]  /*30e0*/  MUFU.RSQ R16, R15 ;  /* 0x0000000f00107308 */ /* 0x0000620000001400 */
[----:B------:R-:W-:-:S05]  /*30f0*/  VIADD R0, R15, 0xf3000000 ;  /* 0xf30000000f007836 */ /* 0x000fca0000000000 */
[----:B------:R-:W-:-:S13]  /*3100*/  ISETP.GT.U32.AND P0, PT, R0, 0x727fffff, PT ;  /* 0x727fffff0000780c */ /* 0x000fda0003f04070 */
[----:B01----:R-:W-:Y:S05]  /*3110*/  @!P0 BRA `(.L_x_22) ;  /* 0x0000000000108947 */ /* 0x003fea0003800000 */
[----:B------:R-:W-:Y:S01]  /*3120*/  IMAD.MOV.U32 R0, RZ, RZ, R15 ;  /* 0x000000ffff007224 */ /* 0x000fe200078e000f */
[----:B------:R-:W-:-:S07]  /*3130*/  MOV R24, 0x3150 ;  /* 0x0000315000187802 */ /* 0x000fce0000000f00 */
[----:B---3--:R-:W-:Y:S05]  /*3140*/  CALL.REL.NOINC `($__internal_0_$__cuda_sm20_sqrt_rn_f32_slowpath) ;  /* 0x0000000c00707944 */ /* 0x008fea0003c00000 */
[----:B------:R-:W-:Y:S05]  /*3150*/  BRA `(.L_x_23) ;  /* 0x0000000000107947 */ /* 0x000fea0003800000 */
.L_x_22:
[----:B------:R-:W-:Y:S01]  /*3160*/  FMUL.FTZ R26, R15, R16 ;  /* 0x000000100f1a7220 */ /* 0x000fe20000410000 */
[----:B------:R-:W-:-:S03]  /*3170*/  FMUL.FTZ R0, R16, 0.5 ;  /* 0x3f00000010007820 */ /* 0x000fc60000410000 */
[----:B------:R-:W-:-:S04]  /*3180*/  FFMA R13, -R26, R26, R15 ;  /* 0x0000001a1a0d7223 */ /* 0x000fc8000000010f */
[----:B------:R-:W-:-:S07]  /*3190*/  FFMA R26, R13, R0, R26 ;  /* 0x000000000d1a7223 */ /* 0x000fce000000001a */
.L_x_23:
[----:B------:R-:W-:Y:S05]  /*31a0*/  BSYNC.RECONVERGENT B0 ;  /* 0x0000000000007941 */ /* 0x000fea0003800200 */
.L_x_21:
[----:B------:R-:W-:Y:S01]  /*31b0*/  FADD R25, R2, R26 ;  /* 0x0000001a02197221 */ /* 0x000fe20000000000 */
[----:B------:R-:W-:Y:S03]  /*31c0*/  BSSY.RECONVERGENT B0, `(.L_x_24) ;  /* 0x00000c8000007945 */ /* 0x000fe60003800200 */
[----:B------:R-:W-:-:S04]  /*31d0*/  FMUL R25, R25, 0.5 ;  /* 0x3f00000019197820 */ /* 0x000fc80000400000 */
[----:B------:R-:W-:-:S04]  /*31e0*/  FADD R15, R2, -R25 ;  /* 0x80000019020f7221 */ /* 0x000fc80000000000 */
[----:B------:R-:W-:-:S07]  /*31f0*/  FMUL R15, R15, R15 ;  /* 0x0000000f0f0f7220 */ /* 0x000fce0000400000 */
.L_x_30:
[----:B------:R-:W-:Y:S01]  /*3200*/  SHF.R.U32.HI R0, RZ, 0x2, R3 ;  /* 0x00000002ff007819 */ /* 0x000fe20000011603 */
[----:B------:R-:W-:Y:S01]  /*3210*/  IMAD.MOV.U32 R16, RZ, RZ, 0x3e055027 ;  /* 0x3e055027ff107424 */ /* 0x000fe200078e00ff */
[----:B------:R-:W0:Y:S01]  /*3220*/  MUFU.RCP R20, R25 ;  /* 0x0000001900147308 */ /* 0x000e220000001000 */
[----:B------:R-:W-:Y:S01]  /*3230*/  BSSY.RECONVERGENT B1, `(.L_x_25) ;  /* 0x0000033000017945 */ /* 0x000fe20003800200 */
[----:B------:R-:W-:Y:S01]  /*3240*/  LOP3.LUT R0, R0, R3, RZ, 0x3c, !PT ;  /* 0x0000000300007212 */ /* 0x000fe200078e3cff */
[----:B---3--:R-:W-:Y:S01]  /*3250*/  IMAD.SHL.U32 R3, R7, 0x10, RZ ;  /* 0x0000001007037824 */ /* 0x008fe200078e00ff */
[----:B------:R-:W-:-:S03]  /*3260*/  FSETP.GT.AND P2, PT, R25, R2, PT ;  /* 0x000000021900720b */ /* 0x000fc60003f44000 */
[----:B------:R-:W-:-:S05]  /*3270*/  IMAD.SHL.U32 R13, R0, 0x2, RZ ;  /* 0x00000002000d7824 */ /* 0x000fca00078e00ff */
[----:B------:R-:W-:Y:S01]  /*3280*/  LOP3.LUT R0, R0, R13, R3, 0x96, !PT ;  /* 0x0000000d00007212 */ /* 0x000fe200078e9603 */
[----:B------:R-:W-:-:S03]  /*3290*/  IMAD.MOV.U32 R3, RZ, RZ, 0x2f800000 ;  /* 0x2f800000ff037424 */ /* 0x000fc600078e00ff */
[----:B------:R-:W-:-:S04]  /*32a0*/  LOP3.LUT R17, R0, R7, RZ, 0x3c, !PT ;  /* 0x0000000700117212 */ /* 0x000fc800078e3cff */
[----:B------:R-:W-:-:S04]  /*32b0*/  IADD3 R0, PT, PT, R14, 0x587c5, R17 ;  /* 0x000587c50e007810 */ /* 0x000fc80007ffe011 */
        /* <DEDUP_REMOVED lines=17> */
[----:B------:R-:W-:Y:S01]  /*33d0*/  FFMA R18, R3, R16, -0.5 ;  /* 0xbf00000003127423 */ /* 0x000fe20000000010 */
[----:B------:R-:W-:-:S03]  /*33e0*/  I2FP.F32.S32 R16, R19 ;  /* 0x0000001300107245 */ /* 0x000fc60000201400 */
[C---:B------:R-:W-:Y:S02]  /*33f0*/  FMUL R18, R3.reuse, R18 ;  /* 0x0000001203127220 */ /* 0x040fe40000400000 */
[----:B------:R-:W-:Y:S02]  /*3400*/  FFMA R13, R16, 1.1920928955078125e-07, R13 ;  /* 0x34000000100d7823 */ /* 0x000fe4000000000d */
[----:B------:R-:W-:Y:S01]  /*3410*/  FFMA R18, R3, R18, R3 ;  /* 0x0000001203127223 */ /* 0x000fe20000000003 */
[----:B------:R-:W-:-:S03]  /*3420*/  IMAD.MOV.U32 R3, RZ, RZ, 0x7f800000 ;  /* 0x7f800000ff037424 */ /* 0x000fc600078e00ff */
[----:B------:R-:W-:Y:S01]  /*3430*/  FFMA R13, R13, 0.69314718246459960938, R18 ;  /* 0x3f3172180d0d7823 */ /* 0x000fe20000000012 */
[C---:B------:R-:W-:Y:S01]  /*3440*/  @P0 FFMA R13, R0.reuse, R3, +INF ;  /* 0x7f800000000d0423 */ /* 0x040fe20000000003 */
[----:B------:R-:W-:Y:S01]  /*3450*/  FSETP.NEU.AND P0, PT, R0, RZ, PT ;  /* 0x000000ff0000720b */ /* 0x000fe20003f0d000 */
[----:B0-----:R-:W-:-:S03]  /*3460*/  FFMA R3, -R25, R20, 1 ;  /* 0x3f80000019037423 */ /* 0x001fc60000000114 */
[----:B------:R-:W-:Y:S01]  /*3470*/  FSEL R0, R13, -INF , P0 ;  /* 0xff8000000d007808 */ /* 0x000fe20000000000 */
[----:B------:R-:W-:-:S04]  /*3480*/  FFMA R3, R20, R3, R20 ;  /* 0x0000000314037223 */ /* 0x000fc80000000014 */
[----:B------:R-:W-:-:S03]  /*3490*/  FFMA R16, R0, R3, RZ ;  /* 0x0000000300107223 */ /* 0x000fc600000000ff */
[----:B------:R-:W0:Y:S01]  /*34a0*/  FCHK P0, R0, R25 ;  /* 0x0000001900007302 */ /* 0x000e220000000000 */
[----:B------:R-:W-:-:S04]  /*34b0*/  FFMA R13, -R25, R16, R0 ;  /* 0x00000010190d7223 */ /* 0x000fc80000000100 */
[----:B------:R-:W-:Y:S01]  /*34c0*/  FFMA R19, R3, R13, R16 ;  /* 0x0000000d03137223 */ /* 0x000fe20000000010 */
[----:B------:R-:W-:Y:S02]  /*34d0*/  IMAD.MOV.U32 R13, RZ, RZ, R4 ;  /* 0x000000ffff0d7224 */ /* 0x000fe400078e0004 */
[----:B------:R-:W-:Y:S02]  /*34e0*/  IMAD.MOV.U32 R4, RZ, RZ, R6 ;  /* 0x000000ffff047224 */ /* 0x000fe400078e0006 */
[----:B------:R-:W-:Y:S02]  /*34f0*/  IMAD.MOV.U32 R3, RZ, RZ, R5 ;  /* 0x000000ffff037224 */ /* 0x000fe400078e0005 */
[----:B------:R-:W-:Y:S02]  /*3500*/  IMAD.MOV.U32 R5, RZ, RZ, R7 ;  /* 0x000000ffff057224 */ /* 0x000fe400078e0007 */
[----:B------:R-:W-:Y:S01]  /*3510*/  IMAD.MOV.U32 R6, RZ, RZ, R17 ;  /* 0x000000ffff067224 */ /* 0x000fe200078e0011 */
[----:B0-----:R-:W-:Y:S06]  /*3520*/  @!P0 BRA `(.L_x_26) ;  /* 0x00000000000c8947 */ /* 0x001fec0003800000 */
[----:B------:R-:W-:-:S07]  /*3530*/  MOV R16, 0x3550 ;  /* 0x0000355000107802 */ /* 0x000fce0000000f00 */
[----:B------:R-:W-:Y:S05]  /*3540*/  CALL.REL.NOINC `($__internal_1_$__cuda_sm3x_div_rn_noftz_f32_slowpath) ;  /* 0x0000000800c47944 */ /* 0x000fea0003c00000 */
[----:B------:R-:W-:-:S07]  /*3550*/  IMAD.MOV.U32 R19, RZ, RZ, R0 ;  /* 0x000000ffff137224 */ /* 0x000fce00078e0000 */
.L_x_26:
[----:B------:R-:W-:Y:S05]  /*3560*/  BSYNC.RECONVERGENT B1 ;  /* 0x0000000000017941 */ /* 0x000fea0003800200 */
.L_x_25:
[----:B------:R-:W-:Y:S01]  /*3570*/  FADD R0, R2, -R19 ;  /* 0x8000001302007221 */ /* 0x000fe20000000000 */
[----:B------:R-:W-:Y:S03]  /*3580*/  BSSY.RECONVERGENT B1, `(.L_x_27) ;  /* 0x000007d000017945 */ /* 0x000fe60003800200 */
[----:B------:R-:W-:Y:S01]  /*3590*/  FADD R24, R25, -R0 ;  /* 0x8000000019187221 */ /* 0x000fe20000000000 */
[----:B------:R-:W-:Y:S06]  /*35a0*/  @!P2 BRA `(.L_x_28) ;  /* 0x0000000000f8a947 */ /* 0x000fec0003800000 */
[----:B------:R-:W0:Y:S01]  /*35b0*/  F2F.F64.F32 R16, R24 ;  /* 0x0000001800107310 */ /* 0x000e220000201800 */
[----:B------:R-:W-:Y:S01]  /*35c0*/  IMAD.MOV.U32 R18, RZ, RZ, 0x652b82fe ;  /* 0x652b82feff127424 */ /* 0x000fe200078e00ff */
[----:B------:R-:W-:Y:S01]  /*35d0*/  UMOV UR4, 0xfefa39ef ;  /* 0xfefa39ef00047882 */ /* 0x000fe20000000000 */
[----:B------:R-:W-:Y:S01]  /*35e0*/  IMAD.MOV.U32 R19, RZ, RZ, 0x3ff71547 ;  /* 0x3ff71547ff137424 */ /* 0x000fe200078e00ff */
[----:B------:R-:W-:Y:S01]  /*35f0*/  UMOV UR5, 0x3fe62e42 ;  /* 0x3fe62e4200057882 */ /* 0x000fe20000000000 */
[----:B0-----:R-:W-:-:S08]  /*3600*/  DMUL R22, R16, -0.5 ;  /* 0xbfe0000010167828 */ /* 0x001fd00000000000 */
[----:B------:R-:W-:-:S08]  /*3610*/  DMUL R22, R16, R22 ;  /* 0x0000001610167228 */ /* 0x000fd00000000000 */
[----:B------:R-:W-:Y:S02]  /*3620*/  DFMA R18, R22, R18, 6.75539944105574400000e+15 ;  /* 0x433800001612742b */ /* 0x000fe40000000012 */
[----:B------:R-:W-:-:S06]  /*3630*/  FSETP.GEU.AND P0, PT, |R23|, 4.1917929649353027344, PT ;  /* 0x4086232b1700780b */ /* 0x000fcc0003f0e200 */
[----:B------:R-:W-:-:S08]  /*3640*/  DADD R16, R18, -6.75539944105574400000e+15 ;  /* 0xc338000012107429 */ /* 0x000fd00000000000 */
[----:B------:R-:W-:Y:S01]  /*3650*/  DFMA R20, R16, -UR4, R22 ;  /* 0x8000000410147c2b */ /* 0x000fe20008000016 */
[----:B------:R-:W-:Y:S01]  /*3660*/  UMOV UR4, 0x3b39803f ;  /* 0x3b39803f00047882 */ /* 0x000fe20000000000 */
[----:B------:R-:W-:-:S06]  /*3670*/  UMOV UR5, 0x3c7abc9e ;  /* 0x3c7abc9e00057882 */ /* 0x000fcc0000000000 */
[----:B------:R-:W-:Y:S01]  /*3680*/  DFMA R20, R16, -UR4, R20 ;  /* 0x8000000410147c2b */ /* 0x000fe20008000014 */
[----:B------:R-:W-:Y:S01]  /*3690*/  UMOV UR4, 0x69ce2bdf ;  /* 0x69ce2bdf00047882 */ /* 0x000fe20000000000 */
[----:B------:R-:W-:Y:S01]  /*36a0*/  IMAD.MOV.U32 R16, RZ, RZ, -0x35dec16 ;  /* 0xfca213eaff107424 */ /* 0x000fe200078e00ff */
[----:B------:R-:W-:Y:S01]  /*36b0*/  UMOV UR5, 0x3e5ade15 ;  /* 0x3e5ade1500057882 */ /* 0x000fe20000000000 */
[----:B------:R-:W-:-:S06]  /*36c0*/  IMAD.MOV.U32 R17, RZ, RZ, 0x3e928af3 ;  /* 0x3e928af3ff117424 */ /* 0x000fcc00078e00ff */
[----:B------:R-:W-:Y:S01]  /*36d0*/  DFMA R16, R20, UR4, R16 ;  /* 0x0000000414107c2b */ /* 0x000fe20008000010 */
[----:B------:R-:W-:Y:S01]  /*36e0*/  UMOV UR4, 0x62401315 ;  /* 0x6240131500047882 */ /* 0x000fe20000000000 */
[----:B------:R-:W-:-:S06]  /*36f0*/  UMOV UR5, 0x3ec71dee ;  /* 0x3ec71dee00057882 */ /* 0x000fcc0000000000 */
[----:B------:R-:W-:Y:S01]  /*3700*/  DFMA R16, R20, R16, UR4 ;  /* 0x0000000414107e2b */ /* 0x000fe20008000010 */
        /* <DEDUP_REMOVED lines=20> */
[----:B------:R-:W-:-:S08]  /*3850*/  DFMA R16, R20, R16, UR4 ;  /* 0x0000000414107e2b */ /* 0x000fd00008000010 */
[----:B------:R-:W-:-:S08]  /*3860*/  DFMA R16, R20, R16, 1 ;  /* 0x3ff000001410742b */ /* 0x000fd00000000010 */
[----:B------:R-:W-:-:S10]  /*3870*/  DFMA R20, R20, R16, 1 ;  /* 0x3ff000001414742b */ /* 0x000fd40000000010 */
[----:B------:R-:W-:Y:S02]  /*3880*/  IMAD R17, R18, 0x100000, R21 ;  /* 0x0010000012117824 */ /* 0x000fe400078e0215 */
[----:B------:R-:W-:Y:S01]  /*3890*/  IMAD.MOV.U32 R16, RZ, RZ, R20 ;  /* 0x000000ffff107224 */ /* 0x000fe200078e0014 */
[----:B------:R-:W-:Y:S06]  /*38a0*/  @!P0 BRA `(.L_x_29) ;  /* 0x0000000400288947 */ /* 0x000fec0003800000 */
[----:B------:R-:W-:Y:S01]  /*38b0*/  FSETP.GEU.AND P1, PT, |R23|, 4.2275390625, PT ;  /* 0x408748001700780b */ /* 0x000fe20003f2e200 */
[C---:B------:R-:W-:Y:S02]  /*38c0*/  DADD R16, R22.reuse, +INF ;  /* 0x7ff0000016107429 */ /* 0x040fe40000000000 */
[----:B------:R-:W-:-:S08]  /*38d0*/  DSETP.GEU.AND P0, PT, R22, RZ, PT ;  /* 0x000000ff1600722a */ /* 0x000fd00003f0e000 */
[----:B------:R-:W-:Y:S02]  /*38e0*/  FSEL R16, R16, RZ, P0 ;  /* 0x000000ff10107208 */ /* 0x000fe40000000000 */
[----:B------:R-:W-:Y:S01]  /*38f0*/  FSEL R17, R17, RZ, P0 ;  /* 0x000000ff11117208 */ /* 0x000fe20000000000 */
[----:B------:R-:W-:Y:S06]  /*3900*/  @P1 BRA `(.L_x_29) ;  /* 0x0000000400101947 */ /* 0x000fec0003800000 */
[----:B------:R-:W-:-:S04]  /*3910*/  LEA.HI R7, R18, R18, RZ, 0x1 ;  /* 0x0000001212077211 */ /* 0x000fc800078f08ff */
[----:B------:R-:W-:-:S05]  /*3920*/  SHF.R.S32.HI R7, RZ, 0x1, R7 ;  /* 0x00000001ff077819 */ /* 0x000fca0000011407 */
[----:B------:R-:W-:Y:S02]  /*3930*/  IMAD.IADD R16, R18, 0x1, -R7 ;  /* 0x0000000112107824 */ /* 0x000fe400078e0a07 */
[----:B------:R-:W-:-:S03]  /*3940*/  IMAD R21, R7, 0x100000, R21 ;  /* 0x0010000007157824 */ /* 0x000fc600078e0215 */
[----:B------:R-:W-:Y:S01]  /*3950*/  LEA R17, R16, 0x3ff00000, 0x14 ;  /* 0x3ff0000010117811 */ /* 0x000fe200078ea0ff */
[----:B------:R-:W-:-:S06]  /*3960*/  IMAD.MOV.U32 R16, RZ, RZ, RZ ;  /* 0x000000ffff107224 */ /* 0x000fcc00078e00ff */
[----:B------:R-:W-:Y:S01]  /*3970*/  DMUL R16, R20, R16 ;  /* 0x0000001014107228 */ /* 0x000fe20000000000 */
[----:B------:R-:W-:Y:S10]  /*3980*/  BRA `(.L_x_29) ;  /* 0x0000000000f07947 */ /* 0x000ff40003800000 */
.L_x_28:
[----:B------:R-:W-:Y:S01]  /*3990*/  FFMA R7, R24, R24, R15 ;  /* 0x0000001818077223 */ /* 0x000fe2000000000f */
[----:B------:R-:W-:Y:S01]  /*39a0*/  IMAD.MOV.U32 R20, RZ, RZ, 0x652b82fe ;  /* 0x652b82feff147424 */ /* 0x000fe200078e00ff */
[----:B------:R-:W-:Y:S01]  /*39b0*/  UMOV UR4, 0xfefa39ef ;  /* 0xfefa39ef00047882 */ /* 0x000fe20000000000 */
[----:B------:R-:W-:Y:S01]  /*39c0*/  IMAD.MOV.U32 R21, RZ, RZ, 0x3ff71547 ;  /* 0x3ff71547ff157424 */ /* 0x000fe200078e00ff */
[----:B------:R-:W0:Y:S01]  /*39d0*/  F2F.F64.F32 R18, R7 ;  /* 0x0000000700127310 */ /* 0x000e220000201800 */
[----:B------:R-:W-:Y:S01]  /*39e0*/  UMOV UR5, 0x3fe62e42 ;  /* 0x3fe62e4200057882 */ /* 0x000fe20000000000 */
[----:B0-----:R-:W-:-:S08]  /*39f0*/  DMUL R18, R18, -0.5 ;  /* 0xbfe0000012127828 */ /* 0x001fd00000000000 */
        /* <DEDUP_REMOVED lines=45> */
[----:B------:R-:W-:Y:S02]  /*3cd0*/  @!P1 LEA.HI R7, R20, R20, RZ, 0x1 ;  /* 0x0000001414079211 */ /* 0x000fe400078f08ff */
[----:B------:R-:W-:Y:S02]  /*3ce0*/  FSEL R17, R17, RZ, P0 ;  /* 0x000000ff11117208 */ /* 0x000fe40000000000 */
[----:B------:R-:W-:-:S05]  /*3cf0*/  @!P1 SHF.R.S32.HI R7, RZ, 0x1, R7 ;  /* 0x00000001ff079819 */ /* 0x000fca0000011407 */
[----:B------:R-:W-:Y:S02]  /*3d00*/  @!P1 IMAD.IADD R18, R20, 0x1, -R7 ;  /* 0x0000000114129824 */ /* 0x000fe400078e0a07 */
[----:B------:R-:W-:-:S03]  /*3d10*/  @!P1 IMAD R23, R7, 0x100000, R23 ;  /* 0x0010000007179824 */ /* 0x000fc600078e0217 */
[----:B------:R-:W-:Y:S01]  /*3d20*/  @!P1 LEA R19, R18, 0x3ff00000, 0x14 ;  /* 0x3ff0000012139811 */ /* 0x000fe200078ea0ff */
[----:B------:R-:W-:-:S06]  /*3d30*/  @!P1 IMAD.MOV.U32 R18, RZ, RZ, RZ ;  /* 0x000000ffff129224 */ /* 0x000fcc00078e00ff */
[----:B------:R-:W-:-:S11]  /*3d40*/  @!P1 DMUL R16, R22, R18 ;  /* 0x0000001216109228 */ /* 0x000fd60000000000 */
.L_x_29:
[----:B------:R-:W-:Y:S05]  /*3d50*/  BSYNC.RECONVERGENT B1 ;  /* 0x0000000000017941 */ /* 0x000fea0003800200 */
.L_x_27:
[----:B------:R-:W-:Y:S01]  /*3d60*/  SHF.R.U32.HI R18, RZ, 0x2, R13 ;  /* 0x00000002ff127819 */ /* 0x000fe2000001160d */
[----:B------:R-:W-:Y:S01]  /*3d70*/  IMAD.SHL.U32 R7, R6, 0x10, RZ ;  /* 0x0000001006077824 */ /* 0x000fe200078e00ff */
[----:B------:R-:W0:Y:S01]  /*3d80*/  F2F.F32.F64 R16, R16 ;  /* 0x0000001000107310 */ /* 0x000e220000301000 */
[----:B------:R-:W-:Y:S01]  /*3d90*/  VIADD R14, R14, 0xb0f8a ;  /* 0x000b0f8a0e0e7836 */ /* 0x000fe20000000000 */
[----:B------:R-:W-:-:S05]  /*3da0*/  LOP3.LUT R18, R18, R13, RZ, 0x3c, !PT ;  /* 0x0000000d12127212 */ /* 0x000fca00078e3cff */
[----:B------:R-:W-:-:S05]  /*3db0*/  IMAD.SHL.U32 R13, R18, 0x2, RZ ;  /* 0x00000002120d7824 */ /* 0x000fca00078e00ff */
[----:B------:R-:W-:Y:S01]  /*3dc0*/  LOP3.LUT R7, R18, R13, R7, 0x96, !PT ;  /* 0x0000000d12077212 */ /* 0x000fe200078e9607 */
[----:B------:R-:W-:-:S03]  /*3dd0*/  IMAD.MOV.U32 R18, RZ, RZ, 0x2f800000 ;  /* 0x2f800000ff127424 */ /* 0x000fc600078e00ff */
[----:B------:R-:W-:-:S05]  /*3de0*/  LOP3.LUT R7, R7, R6, RZ, 0x3c, !PT ;  /* 0x0000000607077212 */ /* 0x000fca00078e3cff */
[----:B------:R-:W-:-:S05]  /*3df0*/  IMAD.IADD R13, R7, 0x1, R14 ;  /* 0x00000001070d7824 */ /* 0x000fca00078e020e */
[----:B------:R-:W-:-:S05]  /*3e00*/  I2FP.F32.U32 R13, R13 ;  /* 0x0000000d000d7245 */ /* 0x000fca0000201000 */
[----:B------:R-:W-:-:S05]  /*3e10*/  FFMA R13, R13, R18, 1.1641532182693481445e-10 ;  /* 0x2f0000000d0d7423 */ /* 0x000fca0000000012 */
[----:B0-----:R-:W-:-:S13]  /*3e20*/  FSETP.GTU.AND P0, PT, R13, R16, PT ;  /* 0x000000100d00720b */ /* 0x001fda0003f0c000 */
[----:B------:R-:W-:Y:S05]  /*3e30*/  @P0 BRA `(.L_x_30) ;  /* 0xfffffff000f00947 */ /* 0x000fea000383ffff */
[----:B------:R-:W-:Y:S05]  /*3e40*/  BSYNC.RECONVERGENT B0 ;  /* 0x0000000000007941 */ /* 0x000fea0003800200 */
.L_x_24:
[----:B------:R-:W-:-:S13]  /*3e50*/  FSETP.GEU.AND P0, PT, R10, R11, PT ;  /* 0x0000000b0a00720b */ /* 0x000fda0003f0e000 */
[----:B------:R-:W0:Y:S01]  /*3e60*/  @!P0 LDC.64 R2, c[0x0][0x380] ;  /* 0x0000e000ff028b82 */ /* 0x000e220000000a00 */
[----:B------:R-:W-:-:S04]  /*3e70*/  @!P0 FFMA R4, R12, R0, R9 ;  /* 0x000000000c048223 */ /* 0x000fc80000000009 */
[----:B------:R-:W-:Y:S01]  /*3e80*/  @!P0 FADD R5, -R4, -RZ ;  /* 0x800000ff04058221 */ /* 0x000fe20000000100 */
[----:B0-----:R-:W-:-:S05]  /*3e90*/  @!P0 IMAD.WIDE R2, R8, 0x4, R2 ;  /* 0x0000000408028825 */ /* 0x001fca00078e0202 */
[----:B------:R0:W-:Y:S01]  /*3ea0*/  @!P0 STG.E desc[UR8][R2.64], R5 ;  /* 0x0000000502008986 */ /* 0x0001e2000c101908 */
[----:B------:R-:W-:Y:S05]  /*3eb0*/  @!P0 EXIT ;  /* 0x000000000000894d */ /* 0x000fea0003800000 */
[----:B0-----:R-:W0:Y:S01]  /*3ec0*/  LDC.64 R2, c[0x0][0x380] ;  /* 0x0000e000ff027b82 */ /* 0x001e220000000a00 */
[----:B------:R-:W-:Y:S01]  /*3ed0*/  FFMA R9, R12, R0, R9 ;  /* 0x000000000c097223 */ /* 0x000fe20000000009 */
[----:B0-----:R-:W-:-:S05]  /*3ee0*/  IMAD.WIDE R2, R8, 0x4, R2 ;  /* 0x0000000408027825 */ /* 0x001fca00078e0202 */
[----:B------:R-:W-:Y:S01]  /*3ef0*/  STG.E desc[UR8][R2.64], R9 ;  /* 0x0000000902007986 */ /* 0x000fe2000c101908 */
[----:B------:R-:W-:Y:S05]  /*3f00*/  EXIT ;  /* 0x000000000000794d */ /* 0x000fea0003800000 */
        .weak           $__internal_0_$__cuda_sm20_sqrt_rn_f32_slowpath
        .type           $__internal_0_$__cuda_sm20_sqrt_rn_f32_slowpath,@function
        .size           $__internal_0_$__cuda_sm20_sqrt_rn_f32_slowpath,($__internal_1_$__cuda_sm3x_div_rn_noftz_f32_slowpath - $__internal_0_$__cuda_sm20_sqrt_rn_f32_slowpath)
$__internal_0_$__cuda_sm20_sqrt_rn_f32_slowpath:
[----:B------:R-:W-:-:S13]  /*3f10*/  LOP3.LUT P0, RZ, R0, 0x7fffffff, RZ, 0xc0, !PT ;  /* 0x7fffffff00ff7812 */ /* 0x000fda000780c0ff */
[----:B------:R-:W-:Y:S01]  /*3f20*/  @!P0 IMAD.MOV.U32 R26, RZ, RZ, R0 ;  /* 0x000000ffff1a8224 */ /* 0x000fe200078e0000 */
[----:B------:R-:W-:Y:S06]  /*3f30*/  @!P0 BRA `(.L_x_31) ;  /* 0x0000000000408947 */ /* 0x000fec0003800000 */
[----:B------:R-:W-:-:S13]  /*3f40*/  FSETP.GEU.FTZ.AND P0, PT, R0, RZ, PT ;  /* 0x000000ff0000720b */ /* 0x000fda0003f1e000 */
[----:B------:R-:W-:Y:S01]  /*3f50*/  @!P0 IMAD.MOV.U32 R26, RZ, RZ, 0x7fffffff ;  /* 0x7fffffffff1a8424 */ /* 0x000fe200078e00ff */
[----:B------:R-:W-:Y:S06]  /*3f60*/  @!P0 BRA `(.L_x_31) ;  /* 0x0000000000348947 */ /* 0x000fec0003800000 */
[----:B------:R-:W-:-:S13]  /*3f70*/  FSETP.GTU.FTZ.AND P0, PT, |R0|, +INF , PT ;  /* 0x7f8000000000780b */ /* 0x000fda0003f1c200 */
[----:B------:R-:W-:Y:S01]  /*3f80*/  @P0 FADD.FTZ R26, R0, 1 ;  /* 0x3f800000001a0421 */ /* 0x000fe20000010000 */
[----:B------:R-:W-:Y:S06]  /*3f90*/  @P0 BRA `(.L_x_31) ;  /* 0x0000000000280947 */ /* 0x000fec0003800000 */
[----:B------:R-:W-:-:S13]  /*3fa0*/  FSETP.NEU.FTZ.AND P0, PT, |R0|, +INF , PT ;  /* 0x7f8000000000780b */ /* 0x000fda0003f1d200 */
[----:B------:R-:W-:-:S04]  /*3fb0*/  @P0 FFMA R28, R0, 1.84467440737095516160e+19, RZ ;  /* 0x5f800000001c0823 */ /* 0x000fc800000000ff */
[----:B------:R-:W0:Y:S02]  /*3fc0*/  @P0 MUFU.RSQ R26, R28 ;  /* 0x0000001c001a0308 */ /* 0x000e240000001400 */
[----:B0-----:R-:W-:Y:S01]  /*3fd0*/  @P0 FMUL.FTZ R25, R28, R26 ;  /* 0x0000001a1c190220 */ /* 0x001fe20000410000 */
[----:B------:R-:W-:Y:S01]  /*3fe0*/  @P0 FMUL.FTZ R29, R26, 0.5 ;  /* 0x3f0000001a1d0820 */ /* 0x000fe20000410000 */
[----:B------:R-:W-:Y:S02]  /*3ff0*/  @!P0 IMAD.MOV.U32 R26, RZ, RZ, R0 ;  /* 0x000000ffff1a8224 */ /* 0x000fe400078e0000 */
[----:B------:R-:W-:-:S04]  /*4000*/  @P0 FADD.FTZ R27, -R25, -RZ ;  /* 0x800000ff191b0221 */ /* 0x000fc80000010100 */
[----:B------:R-:W-:-:S04]  /*4010*/  @P0 FFMA R27, R25, R27, R28 ;  /* 0x0000001b191b0223 */ /* 0x000fc8000000001c */
[----:B------:R-:W-:-:S04]  /*4020*/  @P0 FFMA R27, R27, R29, R25 ;  /* 0x0000001d1b1b0223 */ /* 0x000fc80000000019 */
[----:B------:R-:W-:-:S07]  /*4030*/  @P0 FMUL.FTZ R26, R27, 2.3283064365386962891e-10 ;  /* 0x2f8000001b1a0820 */ /* 0x000fce0000410000 */
.L_x_31:
[----:B------:R-:W-:-:S04]  /*4040*/  IMAD.MOV.U32 R25, RZ, RZ, 0x0 ;  /* 0x00000000ff197424 */ /* 0x000fc800078e00ff */
[----:B------:R-:W-:Y:S05]  /*4050*/  RET.REL.NODEC R24 `(rtruncnorm_kernel) ;  /* 0xffffffbc18e87950 */ /* 0x000fea0003c3ffff */
        .weak           $__internal_1_$__cuda_sm3x_div_rn_noftz_f32_slowpath
        .type           $__internal_1_$__cuda_sm3x_div_rn_noftz_f32_slowpath,@function
        .size           $__internal_1_$__cuda_sm3x_div_rn_noftz_f32_slowpath,(.L_x_45 - $__internal_1_$__cuda_sm3x_div_rn_noftz_f32_slowpath)
$__internal_1_$__cuda_sm3x_div_rn_noftz_f32_slowpath:
[--C-:B------:R-:W-:Y:S01]  /*4060*/  SHF.R.U32.HI R17, RZ, 0x17, R25.reuse ;  /* 0x00000017ff117819 */ /* 0x100fe20000011619 */
[----:B------:R-:W-:Y:S01]  /*4070*/  BSSY.RECONVERGENT B2, `(.L_x_32) ;  /* 0x0000063000027945 */ /* 0x000fe20003800200 */
[----:B------:R-:W-:Y:S01]  /*4080*/  SHF.R.U32.HI R18, RZ, 0x17, R0 ;  /* 0x00000017ff127819 */ /* 0x000fe20000011600 */
[----:B------:R-:W-:Y:S01]  /*4090*/  IMAD.MOV.U32 R19, RZ, RZ, R25 ;  /* 0x000000ffff137224 */ /* 0x000fe200078e0019 */
[----:B------:R-:W-:Y:S02]  /*40a0*/  LOP3.LUT R17, R17, 0xff, RZ, 0xc0, !PT ;  /* 0x000000ff11117812 */ /* 0x000fe400078ec0ff */
[----:B------:R-:W-:-:S03]  /*40b0*/  LOP3.LUT R22, R18, 0xff, RZ, 0xc0, !PT ;  /* 0x000000ff12167812 */ /* 0x000fc600078ec0ff */
[----:B------:R-:W-:Y:S02]  /*40c0*/  VIADD R21, R17, 0xffffffff ;  /* 0xffffffff11157836 */ /* 0x000fe40000000000 */
[----:B------:R-:W-:-:S03]  /*40d0*/  VIADD R20, R22, 0xffffffff ;  /* 0xffffffff16147836 */ /* 0x000fc60000000000 */
[----:B------:R-:W-:-:S04]  /*40e0*/  ISETP.GT.U32.AND P0, PT, R21, 0xfd, PT ;  /* 0x000000fd1500780c */ /* 0x000fc80003f04070 */
[----:B------:R-:W-:-:S13]  /*40f0*/  ISETP.GT.U32.OR P0, PT, R20, 0xfd, P0 ;  /* 0x000000fd1400780c */ /* 0x000fda0000704470 */
[----:B------:R-:W-:Y:S01]  /*4100*/  @!P0 IMAD.MOV.U32 R18, RZ, RZ, RZ ;  /* 0x000000ffff128224 */ /* 0x000fe200078e00ff */
[----:B------:R-:W-:Y:S06]  /*4110*/  @!P0 BRA `(.L_x_33) ;  /* 0x00000000005c8947 */ /* 0x000fec0003800000 */
[----:B------:R-:W-:Y:S02]  /*4120*/  FSETP.GTU.FTZ.AND P0, PT, |R0|, +INF , PT ;  /* 0x7f8000000000780b */ /* 0x000fe40003f1c200 */
[----:B------:R-:W-:-:S04]  /*4130*/  FSETP.GTU.FTZ.AND P1, PT, |R25|, +INF , PT ;  /* 0x7f8000001900780b */ /* 0x000fc80003f3c200 */
[----:B------:R-:W-:-:S13]  /*4140*/  PLOP3.LUT P0, PT, P0, P1, PT, 0xf8, 0x8f ;  /* 0x00000000008f781c */ /* 0x000fda0000703f70 */
[----:B------:R-:W-:Y:S05]  /*4150*/  @P0 BRA `(.L_x_34) ;  /* 0x00000004004c0947 */ /* 0x000fea0003800000 */
[----:B------:R-:W-:-:S13]  /*4160*/  LOP3.LUT P0, RZ, R19, 0x7fffffff, R0, 0xc8, !PT ;  /* 0x7fffffff13ff7812 */ /* 0x000fda000780c800 */
[----:B------:R-:W-:Y:S05]  /*4170*/  @!P0 BRA `(.L_x_35) ;  /* 0x00000004003c8947 */ /* 0x000fea0003800000 */
[C---:B------:R-:W-:Y:S02]  /*4180*/  FSETP.NEU.FTZ.AND P0, PT, |R0|.reuse, +INF , PT ;  /* 0x7f8000000000780b */ /* 0x040fe40003f1d200 */
[----:B------:R-:W-:Y:S02]  /*4190*/  FSETP.NEU.FTZ.AND P3, PT, |R25|, +INF , PT ;  /* 0x7f8000001900780b */ /* 0x000fe40003f7d200 */
[----:B------:R-:W-:-:S11]  /*41a0*/  FSETP.NEU.FTZ.AND P1, PT, |R0|, +INF , PT ;  /* 0x7f8000000000780b */ /* 0x000fd60003f3d200 */
[----:B------:R-:W-:Y:S05]  /*41b0*/  @!P3 BRA !P0, `(.L_x_35) ;  /* 0x00000004002cb947 */ /* 0x000fea0004000000 */
[----:B------:R-:W-:-:S04]  /*41c0*/  LOP3.LUT P0, RZ, R0, 0x7fffffff, RZ, 0xc0, !PT ;  /* 0x7fffffff00ff7812 */ /* 0x000fc8000780c0ff */
[----:B------:R-:W-:-:S13]  /*41d0*/  PLOP3.LUT P0, PT, P3, P0, PT, 0x2f, 0xf2 ;  /* 0x0000000000f2781c */ /* 0x000fda0001f00577 */
[----:B------:R-:W-:Y:S05]  /*41e0*/  @P0 BRA `(.L_x_36) ;  /* 0x0000000400180947 */ /* 0x000fea0003800000 */
[----:B------:R-:W-:-:S04]  /*41f0*/  LOP3.LUT P0, RZ, R19, 0x7fffffff, RZ, 0xc0, !PT ;  /* 0x7fffffff13ff7812 */ /* 0x000fc8000780c0ff */
[----:B------:R-:W-:-:S13]  /*4200*/  PLOP3.LUT P0, PT, P1, P0, PT, 0x2f, 0xf2 ;  /* 0x0000000000f2781c */ /* 0x000fda0000f00577 */
[----:B------:R-:W-:Y:S05]  /*4210*/  @P0 BRA `(.L_x_37) ;  /* 0x0000000400000947 */ /* 0x000fea0003800000 */
[----:B------:R-:W-:Y:S02]  /*4220*/  ISETP.GE.AND P0, PT, R20, RZ, PT ;  /* 0x000000ff1400720c */ /* 0x000fe40003f06270 */
[----:B------:R-:W-:-:S11]  /*4230*/  ISETP.GE.AND P1, PT, R21, RZ, PT ;  /* 0x000000ff1500720c */ /* 0x000fd60003f26270 */
[----:B------:R-:W-:Y:S02]  /*4240*/  @P0 IMAD.MOV.U32 R18, RZ, RZ, RZ ;  /* 0x000000ffff120224 */ /* 0x000fe400078e00ff */
[----:B------:R-:W-:Y:S01]  /*4250*/  @!P0 FFMA R0, R0, 1.84467440737095516160e+19, RZ ;  /* 0x5f80000000008823 */ /* 0x000fe200000000ff */
[----:B------:R-:W-:Y:S02]  /*4260*/  @!P0 IMAD.MOV.U32 R18, RZ, RZ, -0x40 ;  /* 0xffffffc0ff128424 */ /* 0x000fe400078e00ff */
[----:B------:R-:W-:Y:S02]  /*4270*/  @!P1 FFMA R19, R25, 1.84467440737095516160e+19, RZ ;  /* 0x5f80000019139823 */ /* 0x000fe400000000ff */
[----:B------:R-:W-:-:S07]  /*4280*/  @!P1 VIADD R18, R18, 0x40 ;  /* 0x0000004012129836 */ /* 0x000fce0000000000 */
.L_x_33:
[----:B------:R-:W-:Y:S01]  /*4290*/  LEA R20, R17, 0xc0800000, 0x17 ;  /* 0xc080000011147811 */ /* 0x000fe200078eb8ff */
[----:B------:R-:W-:Y:S04]  /*42a0*/  BSSY.RECONVERGENT B3, `(.L_x_38) ;  /* 0x0000036000037945 */ /* 0x000fe80003800200 */
[----:B------:R-:W-:Y:S02]  /*42b0*/  IMAD.IADD R23, R19, 0x1, -R20 ;  /* 0x0000000113177824 */ /* 0x000fe400078e0a14 */
[----:B------:R-:W-:Y:S02]  /*42c0*/  VIADD R20, R22, 0xffffff81 ;  /* 0xffffff8116147836 */ /* 0x000fe40000000000 */
[----:B------:R0:W1:Y:S01]  /*42d0*/  MUFU.RCP R19, R23 ;  /* 0x0000001700137308 */ /* 0x0000620000001000 */
[----:B------:R-:W-:Y:S01]  /*42e0*/  FADD.FTZ R21, -R23, -RZ ;  /* 0x800000ff17157221 */ /* 0x000fe20000010100 */
[C---:B------:R-:W-:Y:S01]  /*42f0*/  IMAD R0, R20.reuse, -0x800000, R0 ;  /* 0xff80000014007824 */ /* 0x040fe200078e0200 */
[----:B0-----:R-:W-:-:S05]  /*4300*/  IADD3 R23, PT, PT, R20, 0x7f, -R17 ;  /* 0x0000007f14177810 */ /* 0x001fca0007ffe811 */
[----:B------:R-:W-:Y:S02]  /*4310*/  IMAD.IADD R23, R23, 0x1, R18 ;  /* 0x0000000117177824 */ /* 0x000fe400078e0212 */
[----:B-1----:R-:W-:-:S04]  /*4320*/  FFMA R22, R19, R21, 1 ;  /* 0x3f80000013167423 */ /* 0x002fc80000000015 */
[----:B------:R-:W-:-:S04]  /*4330*/  FFMA R19, R19, R22, R19 ;  /* 0x0000001613137223 */ /* 0x000fc80000000013 */
[----:B------:R-:W-:-:S04]  /*4340*/  FFMA R22, R0, R19, RZ ;  /* 0x0000001300167223 */ /* 0x000fc800000000ff */
[----:B------:R-:W-:-:S04]  /*4350*/  FFMA R24, R21, R22, R0 ;  /* 0x0000001615187223 */ /* 0x000fc80000000000 */
[----:B------:R-:W-:-:S04]  /*4360*/  FFMA R22, R19, R24, R22 ;  /* 0x0000001813167223 */ /* 0x000fc80000000016 */
[----:B------:R-:W-:-:S04]  /*4370*/  FFMA R21, R21, R22, R0 ;  /* 0x0000001615157223 */ /* 0x000fc80000000000 */
[----:B------:R-:W-:-:S05]  /*4380*/  FFMA R0, R19, R21, R22 ;  /* 0x0000001513007223 */ /* 0x000fca0000000016 */
[----:B------:R-:W-:-:S04]  /*4390*/  SHF.R.U32.HI R17, RZ, 0x17, R0 ;  /* 0x00000017ff117819 */ /* 0x000fc80000011600 */
[----:B------:R-:W-:-:S05]  /*43a0*/  LOP3.LUT R17, R17, 0xff, RZ, 0xc0, !PT ;  /* 0x000000ff11117812 */ /* 0x000fca00078ec0ff */
[----:B------:R-:W-:-:S04]  /*43b0*/  IMAD.IADD R20, R17, 0x1, R23 ;  /* 0x0000000111147824 */ /* 0x000fc800078e0217 */
[----:B------:R-:W-:-:S05]  /*43c0*/  VIADD R17, R20, 0xffffffff ;  /* 0xffffffff14117836 */ /* 0x000fca0000000000 */
[----:B------:R-:W-:-:S13]  /*43d0*/  ISETP.GE.U32.AND P0, PT, R17, 0xfe, PT ;  /* 0x000000fe1100780c */ /* 0x000fda0003f06070 */
[----:B------:R-:W-:Y:S05]  /*43e0*/  @!P0 BRA `(.L_x_39) ;  /* 0x0000000000808947 */ /* 0x000fea0003800000 */
[----:B------:R-:W-:-:S13]  /*43f0*/  ISETP.GT.AND P0, PT, R20, 0xfe, PT ;  /* 0x000000fe1400780c */ /* 0x000fda0003f04270 */
[----:B------:R-:W-:Y:S05]  /*4400*/  @P0 BRA `(.L_x_40) ;  /* 0x00000000006c0947 */ /* 0x000fea0003800000 */
[----:B------:R-:W-:-:S13]  /*4410*/  ISETP.GE.AND P0, PT, R20, 0x1, PT ;  /* 0x000000011400780c */ /* 0x000fda0003f06270 */
[----:B------:R-:W-:Y:S05]  /*4420*/  @P0 BRA `(.L_x_41) ;  /* 0x0000000000740947 */ /* 0x000fea0003800000 */
[----:B------:R-:W-:Y:S02]  /*4430*/  ISETP.GE.AND P0, PT, R20, -0x18, PT ;  /* 0xffffffe81400780c */ /* 0x000fe40003f06270 */
[----:B------:R-:W-:-:S11]  /*4440*/  LOP3.LUT R0, R0, 0x80000000, RZ, 0xc0, !PT ;  /* 0x8000000000007812 */ /* 0x000fd600078ec0ff */
[----:B------:R-:W-:Y:S05]  /*4450*/  @!P0 BRA `(.L_x_41) ;  /* 0x0000000000688947 */ /* 0x000fea0003800000 */
[-CC-:B------:R-:W-:Y:S01]  /*4460*/  FFMA.RZ R17, R19, R21.reuse, R22.reuse ;  /* 0x0000001513117223 */ /* 0x180fe2000000c016 */
[C---:B------:R-:W-:Y:S02]  /*4470*/  ISETP.NE.AND P3, PT, R20.reuse, RZ, PT ;  /* 0x000000ff1400720c */ /* 0x040fe40003f65270 */
[C---:B------:R-:W-:Y:S02]  /*4480*/  ISETP.NE.AND P1, PT, R20.reuse, RZ, PT ;  /* 0x000000ff1400720c */ /* 0x040fe40003f25270 */
[----:B------:R-:W-:Y:S01]  /*4490*/  LOP3.LUT R18, R17, 0x7fffff, RZ, 0xc0, !PT ;  /* 0x007fffff11127812 */ /* 0x000fe200078ec0ff */
[CCC-:B------:R-:W-:Y:S01]  /*44a0*/  FFMA.RP R17, R19.reuse, R21.reuse, R22.reuse ;  /* 0x0000001513117223 */ /* 0x1c0fe20000008016 */
[----:B------:R-:W-:Y:S01]  /*44b0*/  FFMA.RM R22, R19, R21, R22 ;  /* 0x0000001513167223 */ /* 0x000fe20000004016 */
[----:B------:R-:W-:Y:S01]  /*44c0*/  VIADD R19, R20, 0x20 ;  /* 0x0000002014137836 */ /* 0x000fe20000000000 */
[----:B------:R-:W-:Y:S01]  /*44d0*/  LOP3.LUT R18, R18, 0x800000, RZ, 0xfc, !PT ;  /* 0x0080000012127812 */ /* 0x000fe200078efcff */
[----:B------:R-:W-:-:S02]  /*44e0*/  IMAD.MOV R20, RZ, RZ, -R20 ;  /* 0x000000ffff147224 */ /* 0x000fc400078e0a14 */
[----:B------:R-:W-:Y:S02]  /*44f0*/  FSETP.NEU.FTZ.AND P0, PT, R17, R22, PT ;  /* 0x000000161100720b */ /* 0x000fe40003f1d000 */
[----:B------:R-:W-:Y:S02]  /*4500*/  SHF.L.U32 R19, R18, R19, RZ ;  /* 0x0000001312137219 */ /* 0x000fe400000006ff */
[----:B------:R-:W-:Y:S02]  /*4510*/  SEL R17, R20, RZ, P3 ;  /* 0x000000ff14117207 */ /* 0x000fe40001800000 */
[----:B------:R-:W-:Y:S02]  /*4520*/  ISETP.NE.AND P1, PT, R19, RZ, P1 ;  /* 0x000000ff1300720c */ /* 0x000fe40000f25270 */
[----:B------:R-:W-:Y:S02]  /*4530*/  SHF.R.U32.HI R17, RZ, R17, R18 ;  /* 0x00000011ff117219 */ /* 0x000fe40000011612 */
[----:B------:R-:W-:-:S02]  /*4540*/  PLOP3.LUT P0, PT, P0, P1, PT, 0xf8, 0x8f ;  /* 0x00000000008f781c */ /* 0x000fc40000703f70 */
[----:B------:R-:W-:Y:S02]  /*4550*/  SHF.R.U32.HI R19, RZ, 0x1, R17 ;  /* 0x00000001ff137819 */ /* 0x000fe40000011611 */
[----:B------:R-:W-:-:S04]  /*4560*/  SEL R18, RZ, 0x1, !P0 ;  /* 0x00000001ff127807 */ /* 0x000fc80004000000 */
[----:B------:R-:W-:-:S04]  /*4570*/  LOP3.LUT R18, R18, 0x1, R19, 0xf8, !PT ;  /* 0x0000000112127812 */ /* 0x000fc800078ef813 */
[----:B------:R-:W-:-:S05]  /*4580*/  LOP3.LUT R18, R18, R17, RZ, 0xc0, !PT ;  /* 0x0000001112127212 */ /* 0x000fca00078ec0ff */
[----:B------:R-:W-:-:S05]  /*4590*/  IMAD.IADD R19, R19, 0x1, R18 ;  /* 0x0000000113137824 */ /* 0x000fca00078e0212 */
[----:B------:R-:W-:Y:S01]  /*45a0*/  LOP3.LUT R0, R19, R0, RZ, 0xfc, !PT ;  /* 0x0000000013007212 */ /* 0x000fe200078efcff */
[----:B------:R-:W-:Y:S06]  /*45b0*/  BRA `(.L_x_41) ;  /* 0x0000000000107947 */ /* 0x000fec0003800000 */
.L_x_40:
[----:B------:R-:W-:-:S04]  /*45c0*/  LOP3.LUT R0, R0, 0x80000000, RZ, 0xc0, !PT ;  /* 0x8000000000007812 */ /* 0x000fc800078ec0ff */
[----:B------:R-:W-:Y:S01]  /*45d0*/  LOP3.LUT R0, R0, 0x7f800000, RZ, 0xfc, !PT ;  /* 0x7f80000000007812 */ /* 0x000fe200078efcff */
[----:B------:R-:W-:Y:S06]  /*45e0*/  BRA `(.L_x_41) ;  /* 0x0000000000047947 */ /* 0x000fec0003800000 */
.L_x_39:
[----:B------:R-:W-:-:S07]  /*45f0*/  IMAD R0, R23, 0x800000, R0 ;  /* 0x0080000017007824 */ /* 0x000fce00078e0200 */
.L_x_41:
[----:B------:R-:W-:Y:S05]  /*4600*/  BSYNC.RECONVERGENT B3 ;  /* 0x0000000000037941 */ /* 0x000fea0003800200 */
.L_x_38:
[----:B------:R-:W-:Y:S05]  /*4610*/  BRA `(.L_x_42) ;  /* 0x0000000000207947 */ /* 0x000fea0003800000 */
.L_x_37:
[----:B------:R-:W-:-:S04]  /*4620*/  LOP3.LUT R0, R19, 0x80000000, R0, 0x48, !PT ;  /* 0x8000000013007812 */ /* 0x000fc800078e4800 */
[----:B------:R-:W-:Y:S01]  /*4630*/  LOP3.LUT R0, R0, 0x7f800000, RZ, 0xfc, !PT ;  /* 0x7f80000000007812 */ /* 0x000fe200078efcff */
[----:B------:R-:W-:Y:S06]  /*4640*/  BRA `(.L_x_42) ;  /* 0x0000000000147947 */ /* 0x000fec0003800000 */
.L_x_36:
[----:B------:R-:W-:Y:S01]  /*4650*/  LOP3.LUT R0, R19, 0x80000000, R0, 0x48, !PT ;  /* 0x8000000013007812 */ /* 0x000fe200078e4800 */
[----:B------:R-:W-:Y:S06]  /*4660*/  BRA `(.L_x_42) ;  /* 0x00000000000c7947 */ /* 0x000fec0003800000 */
.L_x_35:
[----:B------:R-:W0:Y:S01]  /*4670*/  MUFU.RSQ R0, -QNAN ;  /* 0xffc0000000007908 */ /* 0x000e220000001400 */
[----:B------:R-:W-:Y:S05]  /*4680*/  BRA `(.L_x_42) ;  /* 0x0000000000047947 */ /* 0x000fea0003800000 */
.L_x_34:
[----:B------:R-:W-:-:S07]  /*4690*/  FADD.FTZ R0, R0, R25 ;  /* 0x0000001900007221 */ /* 0x000fce0000010000 */
.L_x_42:
[----:B------:R-:W-:Y:S05]  /*46a0*/  BSYNC.RECONVERGENT B2 ;  /* 0x0000000000027941 */ /* 0x000fea0003800200 */
.L_x_32:
[----:B------:R-:W-:-:S04]  /*46b0*/  IMAD.MOV.U32 R17, RZ, RZ, 0x0 ;  /* 0x00000000ff117424 */ /* 0x000fc800078e00ff */
[----:B0-----:R-:W-:Y:S05]  /*46c0*/  RET.REL.NODEC R16 `(rtruncnorm_kernel) ;  /* 0xffffffb8104c7950 */ /* 0x001fea0003c3ffff */
.L_x_43:
[----:B------:R-:W-:-:S00]  /*46d0*/  BRA `(.L_x_43) ;  /* 0xfffffffc00fc7947 */ /* 0x000fc0000383ffff */
[----:B------:R-:W-:-:S00]  /*46e0*/  NOP ;  /* 0x0000000000007918 */ /* 0x000fc00000000000 */
        /* <DEDUP_REMOVED lines=9> */
.L_x_45:


//--------------------- .nv.global.init           --------------------------
	.section	.nv.global.init,"aw",@progbits
	.align	4
.nv.global.init:
	.type		mrg32k3aM1SubSeq,@object
	.size		mrg32k3aM1SubSeq,(mrg32k3aM2SubSeq - mrg32k3aM1SubSeq)
mrg32k3aM1SubSeq:
        /*0000*/ 	.byte	0x0b, 0xcc, 0xee, 0x04, 0x73, 0x29, 0x8b, 0x6f, 0xf6, 0x53, 0x03, 0xf6, 0x23, 0xf6, 0xea, 0xda
        /* <DEDUP_REMOVED lines=125> */
	.type		mrg32k3aM2SubSeq,@object
	.size		mrg32k3aM2SubSeq,(mrg32k3aM1 - mrg32k3aM2SubSeq)
mrg32k3aM2SubSeq:
        /* <DEDUP_REMOVED lines=126> */
	.type		mrg32k3aM1,@object
	.size		mrg32k3aM1,(mrg32k3aM1Seq - mrg32k3aM1)
mrg32k3aM1:
        /* <DEDUP_REMOVED lines=144> */
	.type		mrg32k3aM1Seq,@object
	.size		mrg32k3aM1Seq,(mrg32k3aM2 - mrg32k3aM1Seq)
mrg32k3aM1Seq:
        /* <DEDUP_REMOVED lines=144> */
	.type		mrg32k3aM2,@object
	.size		mrg32k3aM2,(mrg32k3aM2Seq - mrg32k3aM2)
mrg32k3aM2:
        /* <DEDUP_REMOVED lines=144> */
	.type		mrg32k3aM2Seq,@object
	.size		mrg32k3aM2Seq,(precalc_xorwow_matrix - mrg32k3aM2Seq)
mrg32k3aM2Seq:
        /* <DEDUP_REMOVED lines=144> */
	.type		precalc_xorwow_matrix,@object
	.size		precalc_xorwow_matrix,(precalc_xorwow_offset_matrix - precalc_xorwow_matrix)
precalc_xorwow_matrix:
        /* <DEDUP_REMOVED lines=6400> */
	.type		precalc_xorwow_offset_matrix,@object
	.size		precalc_xorwow_offset_matrix,(.L_1 - precalc_xorwow_offset_matrix)
precalc_xorwow_offset_matrix:
        /* <DEDUP_REMOVED lines=6400> */
.L_1:


//--------------------- .nv.shared.reserved.0     --------------------------
	.section	.nv.shared.reserved.0,"aw",@nobits
	.weak		__nv_reservedSMEM_offset_0_alias
	.size		__nv_reservedSMEM_offset_0_alias, 0, 64
	.other		__nv_reservedSMEM_offset_0_alias,@"STO_CUDA_RESERVED_SHARED STV_DEFAULT"
__nv_reservedSMEM_offset_0_alias:
	.zero		0
	.zero		64


//--------------------- .nv.constant0.rtruncnorm_kernel --------------------------
	.section	.nv.constant0.rtruncnorm_kernel,"a",@progbits
	.sectionflags	@""
	.align	4
.nv.constant0.rtruncnorm_kernel:
	.zero		976


//--------------------- SYMBOLS --------------------------

	.type		.nv.reservedSmem.offset0,@object
	.size		.nv.reservedSmem.offset0,0x4
